	.target	sm_100a

	.elftype	@"ET_EXEC"


//--------------------- .note.nv.tkinfo           --------------------------
	.section	.note.nv.tkinfo,"",@"SHT_NOTE"
	.sectionflags	@"SHF_NOTE_NV_TKINFO"
	.tkinfo
        /*0018*/ 	.word	0x00000002
        /*0030*/ 	.string	""
        /*0030*/ 	.string	"ptxas"
        /*0030*/ 	.string	"Cuda compilation tools, release 13.0, V13.0.88"
        /*0030*/ 	.string	"Build cuda_13.0.r13.0/compiler.36424714_0"
        /*0030*/ 	.string	"-arch sm_100a -m 64 "



//--------------------- .note.nv.cuinfo           --------------------------
	.section	.note.nv.cuinfo,"",@"SHT_NOTE"
	.sectionflags	@"SHF_NOTE_NV_CUINFO"
        /*0018*/ 	.short	0x0002
        /*001a*/ 	.short	0x0064
        /*001c*/ 	.short	0x0082
	.zero		2


//--------------------- .nv.info                  --------------------------
	.section	.nv.info,"",@"SHT_CUDA_INFO"
	.align	4


	//----- nvinfo : EIATTR_REGCOUNT
	.align		4
        /*0000*/ 	.byte	0x04, 0x2f
        /*0002*/ 	.short	(.L_19 - .L_18)
	.align		4
.L_18:
        /*0004*/ 	.word	index@(_ZN7cutlass13device_kernelINS_4gemm6kernel13GemmUniversalIN4cute5tupleIJiiiiEEENS1_10collective13CollectiveMmaINS1_35MainloopSm100TmaUmmaWarpSpecializedILi16ELi2ELi4ENS5_IJNS4_1CILi2EEENSA_ILi1EEESC_EEEEENS5_IJNSA_ILi256EEENSA_ILi128EEENSA_ILi64EEEEEENS_12float_e4m3_tENS5_IJlSC_lEEESJ_SK_NS4_8TiledMMAINS4_8MMA_AtomIJNS4_10MMA_TraitsINS4_25SM100_MMA_F8F6F4_2x1SM_SSEJSJ_SJ_fSF_SG_NS4_17integral_constantINS4_4UMMA5MajorELSR_0EEESS_NSP_INSQ_7ScaleInELST_0EEESU_EEEEEENS4_6LayoutINS5_IJSC_SC_SC_EEENS5_IJNSA_ILi0EEESZ_SZ_EEEEENS5_IJNS4_10UnderscoreES12_S12_EEEEENS4_18SM100_TMA_2SM_LOADENS4_14ComposedLayoutINS4_7SwizzleILi2ELi4ELi3EEENS4_18smem_ptr_flag_bitsILi8EEENSX_INS5_IJNSA_ILi8EEESH_EEENS5_IJSH_SC_EEEEEEEvNS4_8identityES15_S1F_vS1G_EENS_8epilogue10collective18CollectiveEpilogueINS1I_23Sm100TmaWarpSpecializedILi2ELi2ELi64ELb0ELb0EEEJNS5_IJSG_SG_SH_EEENS5_IJNSX_ISG_SC_EENSX_ISH_SC_EEEEESJ_SK_SJ_SK_NS1I_6fusion15FusionCallbacksIS1M_NS1R_23LinCombPerRowBiasEltActINS1I_6thread4ReLuESJ_fSJ_SJ_fLi16ELNS_15FloatRoundStyleE2EEES1N_S1Q_JEEENS4_5SM1004TMEM4LOAD26SM100_TMEM_LOAD_32dp32b64xENS4_13SM90_TMA_LOADES1F_NS4_39AutoVectorizingCopyWithAssumedAlignmentILi128EEENS4_14SM90_TMA_STOREES1F_S25_S25_EEEvvEEEEvNT_6ParamsE)
        /*0008*/ 	.word	0x000000c8


	//----- nvinfo : EIATTR_FRAME_SIZE
	.align		4
.L_19:
        /*000c*/ 	.byte	0x04, 0x11
        /*000e*/ 	.short	(.L_21 - .L_20)
	.align		4
.L_20:
        /*0010*/ 	.word	index@($__internal_2_$__cuda_sm10x_tcgen05_guardrail_trap_unallocated_columns_being_dealloced)
        /*0014*/ 	.word	0x00000000


	//----- nvinfo : EIATTR_FRAME_SIZE
	.align		4
.L_21:
        /*0018*/ 	.byte	0x04, 0x11
        /*001a*/ 	.short	(.L_23 - .L_22)
	.align		4
.L_22:
        /*001c*/ 	.word	index@($__internal_1_$__cuda_sm10x_tcgen05_guardrail_trap_phase_invalid_during_alloc)
        /*0020*/ 	.word	0x00000000


	//----- nvinfo : EIATTR_FRAME_SIZE
	.align		4
.L_23:
        /*0024*/ 	.byte	0x04, 0x11
        /*0026*/ 	.short	(.L_25 - .L_24)
	.align		4
.L_24:
        /*0028*/ 	.word	index@($__internal_0_$__cuda_sm10x_tcgen05_guardrail_trap_col_being_dealloced_not_returned_by_alloc)
        /*002c*/ 	.word	0x00000000


	//----- nvinfo : EIATTR_FRAME_SIZE
	.align		4
.L_25:
        /*0030*/ 	.byte	0x04, 0x11
        /*0032*/ 	.short	(.L_27 - .L_26)
	.align		4
.L_26:
        /*0034*/ 	.word	index@(_ZN7cutlass13device_kernelINS_4gemm6kernel13GemmUniversalIN4cute5tupleIJiiiiEEENS1_10collective13CollectiveMmaINS1_35MainloopSm100TmaUmmaWarpSpecializedILi16ELi2ELi4ENS5_IJNS4_1CILi2EEENSA_ILi1EEESC_EEEEENS5_IJNSA_ILi256EEENSA_ILi128EEENSA_ILi64EEEEEENS_12float_e4m3_tENS5_IJlSC_lEEESJ_SK_NS4_8TiledMMAINS4_8MMA_AtomIJNS4_10MMA_TraitsINS4_25SM100_MMA_F8F6F4_2x1SM_SSEJSJ_SJ_fSF_SG_NS4_17integral_constantINS4_4UMMA5MajorELSR_0EEESS_NSP_INSQ_7ScaleInELST_0EEESU_EEEEEENS4_6LayoutINS5_IJSC_SC_SC_EEENS5_IJNSA_ILi0EEESZ_SZ_EEEEENS5_IJNS4_10UnderscoreES12_S12_EEEEENS4_18SM100_TMA_2SM_LOADENS4_14ComposedLayoutINS4_7SwizzleILi2ELi4ELi3EEENS4_18smem_ptr_flag_bitsILi8EEENSX_INS5_IJNSA_ILi8EEESH_EEENS5_IJSH_SC_EEEEEEEvNS4_8identityES15_S1F_vS1G_EENS_8epilogue10collective18CollectiveEpilogueINS1I_23Sm100TmaWarpSpecializedILi2ELi2ELi64ELb0ELb0EEEJNS5_IJSG_SG_SH_EEENS5_IJNSX_ISG_SC_EENSX_ISH_SC_EEEEESJ_SK_SJ_SK_NS1I_6fusion15FusionCallbacksIS1M_NS1R_23LinCombPerRowBiasEltActINS1I_6thread4ReLuESJ_fSJ_SJ_fLi16ELNS_15FloatRoundStyleE2EEES1N_S1Q_JEEENS4_5SM1004TMEM4LOAD26SM100_TMEM_LOAD_32dp32b64xENS4_13SM90_TMA_LOADES1F_NS4_39AutoVectorizingCopyWithAssumedAlignmentILi128EEENS4_14SM90_TMA_STOREES1F_S25_S25_EEEvvEEEEvNT_6ParamsE)
        /*0038*/ 	.word	0x00000000


	//----- nvinfo : EIATTR_MIN_STACK_SIZE
	.align		4
.L_27:
        /*003c*/ 	.byte	0x04, 0x12
        /*003e*/ 	.short	(.L_29 - .L_28)
	.align		4
.L_28:
        /*0040*/ 	.word	index@(_ZN7cutlass13device_kernelINS_4gemm6kernel13GemmUniversalIN4cute5tupleIJiiiiEEENS1_10collective13CollectiveMmaINS1_35MainloopSm100TmaUmmaWarpSpecializedILi16ELi2ELi4ENS5_IJNS4_1CILi2EEENSA_ILi1EEESC_EEEEENS5_IJNSA_ILi256EEENSA_ILi128EEENSA_ILi64EEEEEENS_12float_e4m3_tENS5_IJlSC_lEEESJ_SK_NS4_8TiledMMAINS4_8MMA_AtomIJNS4_10MMA_TraitsINS4_25SM100_MMA_F8F6F4_2x1SM_SSEJSJ_SJ_fSF_SG_NS4_17integral_constantINS4_4UMMA5MajorELSR_0EEESS_NSP_INSQ_7ScaleInELST_0EEESU_EEEEEENS4_6LayoutINS5_IJSC_SC_SC_EEENS5_IJNSA_ILi0EEESZ_SZ_EEEEENS5_IJNS4_10UnderscoreES12_S12_EEEEENS4_18SM100_TMA_2SM_LOADENS4_14ComposedLayoutINS4_7SwizzleILi2ELi4ELi3EEENS4_18smem_ptr_flag_bitsILi8EEENSX_INS5_IJNSA_ILi8EEESH_EEENS5_IJSH_SC_EEEEEEEvNS4_8identityES15_S1F_vS1G_EENS_8epilogue10collective18CollectiveEpilogueINS1I_23Sm100TmaWarpSpecializedILi2ELi2ELi64ELb0ELb0EEEJNS5_IJSG_SG_SH_EEENS5_IJNSX_ISG_SC_EENSX_ISH_SC_EEEEESJ_SK_SJ_SK_NS1I_6fusion15FusionCallbacksIS1M_NS1R_23LinCombPerRowBiasEltActINS1I_6thread4ReLuESJ_fSJ_SJ_fLi16ELNS_15FloatRoundStyleE2EEES1N_S1Q_JEEENS4_5SM1004TMEM4LOAD26SM100_TMEM_LOAD_32dp32b64xENS4_13SM90_TMA_LOADES1F_NS4_39AutoVectorizingCopyWithAssumedAlignmentILi128EEENS4_14SM90_TMA_STOREES1F_S25_S25_EEEvvEEEEvNT_6ParamsE)
        /*0044*/ 	.word	0x00000000
.L_29:


//--------------------- .nv.compat                --------------------------
	.section	.nv.compat,"",@"SHT_CUDA_COMPAT_INFO"
	.align	4
        /*0000*/ 	.byte	0x02, 0x09, 0x01, 0x00, 0x02, 0x02, 0x02, 0x00, 0x02, 0x05, 0x05, 0x00, 0x03, 0x07, 0x01, 0x01
        /*0010*/ 	.byte	0x02, 0x03, 0x01, 0x00, 0x02, 0x06, 0x01, 0x00, 0x04, 0x0b, 0x08, 0x00, 0x09, 0x00, 0x00, 0x00
        /*0020*/ 	.byte	0x00, 0x00, 0x00, 0x00


//--------------------- .nv.info._ZN7cutlass13device_kernelINS_4gemm6kernel13GemmUniversalIN4cute5tupleIJiiiiEEENS1_10collective13CollectiveMmaINS1_35MainloopSm100TmaUmmaWarpSpecializedILi16ELi2ELi4ENS5_IJNS4_1CILi2EEENSA_ILi1EEESC_EEEEENS5_IJNSA_ILi256EEENSA_ILi128EEENSA_ILi64EEEEEENS_12float_e4m3_tENS5_IJlSC_lEEESJ_SK_NS4_8TiledMMAINS4_8MMA_AtomIJNS4_10MMA_TraitsINS4_25SM100_MMA_F8F6F4_2x1SM_SSEJSJ_SJ_fSF_SG_NS4_17integral_constantINS4_4UMMA5MajorELSR_0EEESS_NSP_INSQ_7ScaleInELST_0EEESU_EEEEEENS4_6LayoutINS5_IJSC_SC_SC_EEENS5_IJNSA_ILi0EEESZ_SZ_EEEEENS5_IJNS4_10UnderscoreES12_S12_EEEEENS4_18SM100_TMA_2SM_LOADENS4_14ComposedLayoutINS4_7SwizzleILi2ELi4ELi3EEENS4_18smem_ptr_flag_bitsILi8EEENSX_INS5_IJNSA_ILi8EEESH_EEENS5_IJSH_SC_EEEEEEEvNS4_8identityES15_S1F_vS1G_EENS_8epilogue10collective18CollectiveEpilogueINS1I_23Sm100TmaWarpSpecializedILi2ELi2ELi64ELb0ELb0EEEJNS5_IJSG_SG_SH_EEENS5_IJNSX_ISG_SC_EENSX_ISH_SC_EEEEESJ_SK_SJ_SK_NS1I_6fusion15FusionCallbacksIS1M_NS1R_23LinCombPerRowBiasEltActINS1I_6thread4ReLuESJ_fSJ_SJ_fLi16ELNS_15FloatRoundStyleE2EEES1N_S1Q_JEEENS4_5SM1004TMEM4LOAD26SM100_TMEM_LOAD_32dp32b64xENS4_13SM90_TMA_LOADES1F_NS4_39AutoVectorizingCopyWithAssumedAlignmentILi128EEENS4_14SM90_TMA_STOREES1F_S25_S25_EEEvvEEEEvNT_6ParamsE --------------------------
	.section	.nv.info._ZN7cutlass13device_kernelINS_4gemm6kernel13GemmUniversalIN4cute5tupleIJiiiiEEENS1_10collective13CollectiveMmaINS1_35MainloopSm100TmaUmmaWarpSpecializedILi16ELi2ELi4ENS5_IJNS4_1CILi2EEENSA_ILi1EEESC_EEEEENS5_IJNSA_ILi256EEENSA_ILi128EEENSA_ILi64EEEEEENS_12float_e4m3_tENS5_IJlSC_lEEESJ_SK_NS4_8TiledMMAINS4_8MMA_AtomIJNS4_10MMA_TraitsINS4_25SM100_MMA_F8F6F4_2x1SM_SSEJSJ_SJ_fSF_SG_NS4_17integral_constantINS4_4UMMA5MajorELSR_0EEESS_NSP_INSQ_7ScaleInELST_0EEESU_EEEEEENS4_6LayoutINS5_IJSC_SC_SC_EEENS5_IJNSA_ILi0EEESZ_SZ_EEEEENS5_IJNS4_10UnderscoreES12_S12_EEEEENS4_18SM100_TMA_2SM_LOADENS4_14ComposedLayoutINS4_7SwizzleILi2ELi4ELi3EEENS4_18smem_ptr_flag_bitsILi8EEENSX_INS5_IJNSA_ILi8EEESH_EEENS5_IJSH_SC_EEEEEEEvNS4_8identityES15_S1F_vS1G_EENS_8epilogue10collective18CollectiveEpilogueINS1I_23Sm100TmaWarpSpecializedILi2ELi2ELi64ELb0ELb0EEEJNS5_IJSG_SG_SH_EEENS5_IJNSX_ISG_SC_EENSX_ISH_SC_EEEEESJ_SK_SJ_SK_NS1I_6fusion15FusionCallbacksIS1M_NS1R_23LinCombPerRowBiasEltActINS1I_6thread4ReLuESJ_fSJ_SJ_fLi16ELNS_15FloatRoundStyleE2EEES1N_S1Q_JEEENS4_5SM1004TMEM4LOAD26SM100_TMEM_LOAD_32dp32b64xENS4_13SM90_TMA_LOADES1F_NS4_39AutoVectorizingCopyWithAssumedAlignmentILi128EEENS4_14SM90_TMA_STOREES1F_S25_S25_EEEvvEEEEvNT_6ParamsE,"",@"SHT_CUDA_INFO"
	.sectionflags	@""
	.align	4


	//----- nvinfo : EIATTR_CUDA_API_VERSION
	.align		4
        /*0000*/ 	.byte	0x04, 0x37
        /*0002*/ 	.short	(.L_31 - .L_30)
.L_30:
        /*0004*/ 	.word	0x00000082


	//----- nvinfo : EIATTR_KPARAM_INFO
	.align		4
.L_31:
        /*0008*/ 	.byte	0x04, 0x17
        /*000a*/ 	.short	(.L_33 - .L_32)
.L_32:
        /*000c*/ 	.word	0x00000000
        /*0010*/ 	.short	0x0000
        /*0012*/ 	.short	0x0000
        /*0014*/ 	.byte	0x00, 0xf0, 0x01, 0x20


	//----- nvinfo : EIATTR_AT_ENTRY_FRAGMENTS
	.align		4
.L_33:
        /*0018*/ 	.byte	0x04, 0x4f
        /*001a*/ 	.short	(.L_35 - .L_34)


	//   ....[0]....
.L_34:
        /*001c*/ 	.word	0x00000007


	//----- nvinfo : EIATTR_RESERVED_SMEM_USED
	.align		4
.L_35:
        /*0020*/ 	.byte	0x01, 0x41
	.zero		2


	//----- nvinfo : EIATTR_SPARSE_MMA_MASK
	.align		4
        /*0024*/ 	.byte	0x03, 0x50
        /*0026*/ 	.short	0x0000


	//----- nvinfo : EIATTR_TCGEN05_2CTA_USED
	.align		4
        /*0028*/ 	.byte	0x01, 0x52
	.zero		2


	//----- nvinfo : EIATTR_MAXREG_COUNT
	.align		4
        /*002c*/ 	.byte	0x03, 0x1b
        /*002e*/ 	.short	0x00ff


	//----- nvinfo : EIATTR_NUM_BARRIERS
	.align		4
        /*0030*/ 	.byte	0x02, 0x4c
        /*0032*/ 	.byte	0x07
	.zero		1


	//----- nvinfo : EIATTR_EXTERNS
	.align		4
        /*0034*/ 	.byte	0x04, 0x0f
        /*0036*/ 	.short	(.L_37 - .L_36)


	//   ....[0]....
	.align		4
.L_36:
        /*0038*/ 	.word	index@(__assertfail)


	//----- nvinfo : EIATTR_MERCURY_ISA_VERSION
	.align		4
.L_37:
        /*003c*/ 	.byte	0x03, 0x5f
        /*003e*/ 	.short	0x0101


	//----- nvinfo : EIATTR_INT_WARP_WIDE_INSTR_OFFSETS
	.align		4
        /*0040*/ 	.byte	0x04, 0x31
        /*0042*/ 	.short	(.L_39 - .L_38)


	//   ....[0]....
.L_38:
        /*0044*/ 	.word	0x00000e50


	//   ....[1]....
        /*0048*/ 	.word	0x00000ef0


	//   ....[2]....
        /*004c*/ 	.word	0x00002240


	//   ....[3]....
        /*0050*/ 	.word	0x000046f0


	//   ....[4]....
        /*0054*/ 	.word	0x00004720


	//   ....[5]....
        /*0058*/ 	.word	0x00004770


	//   ....[6]....
        /*005c*/ 	.word	0x00005080


	//   ....[7]....
        /*0060*/ 	.word	0x000050f0


	//   ....[8]....
        /*0064*/ 	.word	0x000052c0


	//   ....[9]....
        /*0068*/ 	.word	0x00005420


	//   ....[10]....
        /*006c*/ 	.word	0x000063c0


	//----- nvinfo : EIATTR_COOP_GROUP_MASK_REGIDS
	.align		4
.L_39:
        /*0070*/ 	.byte	0x04, 0x29
        /*0072*/ 	.short	(.L_41 - .L_40)


	//   ....[0]....
.L_40:
        /*0074*/ 	.word	0xffffffff


	//   ....[1]....
        /*0078*/ 	.word	0xffffffff


	//   ....[2]....
        /*007c*/ 	.word	0xffffffff


	//   ....[3]....
        /*0080*/ 	.word	0xffffffff


	//   ....[4]....
        /*0084*/ 	.word	0xffffffff


	//   ....[5]....
        /*0088*/ 	.word	0xffffffff


	//   ....[6]....
        /*008c*/ 	.word	0xffffffff


	//   ....[7]....
        /*0090*/ 	.word	0xffffffff


	//   ....[8]....
        /*0094*/ 	.word	0xffffffff


	//   ....[9]....
        /*0098*/ 	.word	0xffffffff


	//   ....[10]....
        /*009c*/ 	.word	0xffffffff


	//   ....[11]....
        /*00a0*/ 	.word	0xffffffff


	//   ....[12]....
        /*00a4*/ 	.word	0xffffffff


	//   ....[13]....
        /*00a8*/ 	.word	0xffffffff


	//----- nvinfo : EIATTR_COOP_GROUP_INSTR_OFFSETS
	.align		4
.L_41:
        /*00ac*/ 	.byte	0x04, 0x28
        /*00ae*/ 	.short	(.L_43 - .L_42)


	//   ....[0]....
.L_42:
        /*00b0*/ 	.word	0x000000c0


	//   ....[1]....
        /*00b4*/ 	.word	0x000004d0


	//   ....[2]....
        /*00b8*/ 	.word	0x00000800


	//   ....[3]....
        /*00bc*/ 	.word	0x00000950


	//   ....[4]....
        /*00c0*/ 	.word	0x00000a40


	//   ....[5]....
        /*00c4*/ 	.word	0x00000ba0


	//   ....[6]....
        /*00c8*/ 	.word	0x00000d30


	//   ....[7]....
        /*00cc*/ 	.word	0x00000f70


	//   ....[8]....
        /*00d0*/ 	.word	0x00002120


	//   ....[9]....
        /*00d4*/ 	.word	0x000035c0


	//   ....[10]....
        /*00d8*/ 	.word	0x00003a90


	//   ....[11]....
        /*00dc*/ 	.word	0x00003ac0


	//   ....[12]....
        /*00e0*/ 	.word	0x00004600


	//   ....[13]....
        /*00e4*/ 	.word	0x00004810


	//----- nvinfo : EIATTR_VRC_CTA_INIT_COUNT
	.align		4
.L_43:
        /*00e8*/ 	.byte	0x02, 0x4a
        /*00ea*/ 	.byte	0x80
	.zero		1


	//----- nvinfo : EIATTR_SYSCALL_OFFSETS
	.align		4
        /*00ec*/ 	.byte	0x04, 0x46
        /*00ee*/ 	.short	(.L_45 - .L_44)


	//   ....[0]....
.L_44:
        /*00f0*/ 	.word	0x00005ea0


	//   ....[1]....
        /*00f4*/ 	.word	0x00005fe0


	//   ....[2]....
        /*00f8*/ 	.word	0x00006a30


	//   ....[3]....
        /*00fc*/ 	.word	0x00008040


	//----- nvinfo : EIATTR_MBARRIER_INSTR_OFFSETS
	.align		4
.L_45:
        /*0100*/ 	.byte	0x04, 0x39
        /*0102*/ 	.short	(.L_47 - .L_46)


	//   ....[0]....
.L_46:
        /*0104*/ 	.word	0x000005e0
        /*0108*/ 	.word	0x000000ff
        /*010c*/ 	.word	0x00000000
        /*0110*/ 	.short	0x0100
        /*0112*/ 	.byte	0x08
	.zero		1


	//   ....[1]....
        /*0114*/ 	.word	0x000005f0
        /*0118*/ 	.word	0x000000ff
        /*011c*/ 	.word	0x00000080
        /*0120*/ 	.short	0x0100
        /*0122*/ 	.byte	0x08
	.zero		1


	//   ....[2]....
        /*0124*/ 	.word	0x00000600
        /*0128*/ 	.word	0x000000ff
        /*012c*/ 	.word	0x00000008
        /*0130*/ 	.short	0x0100
        /*0132*/ 	.byte	0x08
	.zero		1


	//   ....[3]....
        /*0134*/ 	.word	0x00000610
        /*0138*/ 	.word	0x000000ff
        /*013c*/ 	.word	0x00000088
        /*0140*/ 	.short	0x0100
        /*0142*/ 	.byte	0x08
	.zero		1


	//   ....[4]....
        /*0144*/ 	.word	0x00000620
        /*0148*/ 	.word	0x000000ff
        /*014c*/ 	.word	0x00000010
        /*0150*/ 	.short	0x0100
        /*0152*/ 	.byte	0x08
	.zero		1


	//   ....[5]....
        /*0154*/ 	.word	0x00000630
        /*0158*/ 	.word	0x000000ff
        /*015c*/ 	.word	0x00000090
        /*0160*/ 	.short	0x0100
        /*0162*/ 	.byte	0x08
	.zero		1


	//   ....[6]....
        /*0164*/ 	.word	0x00000640
        /*0168*/ 	.word	0x000000ff
        /*016c*/ 	.word	0x00000018
        /*0170*/ 	.short	0x0100
        /*0172*/ 	.byte	0x08
	.zero		1


	//   ....[7]....
        /*0174*/ 	.word	0x00000650
        /*0178*/ 	.word	0x000000ff
        /*017c*/ 	.word	0x00000098
        /*0180*/ 	.short	0x0100
        /*0182*/ 	.byte	0x08
	.zero		1


	//   ....[8]....
        /*0184*/ 	.word	0x00000660
        /*0188*/ 	.word	0x000000ff
        /*018c*/ 	.word	0x00000020
        /*0190*/ 	.short	0x0100
        /*0192*/ 	.byte	0x08
	.zero		1


	//   ....[9]....
        /*0194*/ 	.word	0x00000670
        /*0198*/ 	.word	0x000000ff
        /*019c*/ 	.word	0x000000a0
        /*01a0*/ 	.short	0x0100
        /*01a2*/ 	.byte	0x08
	.zero		1


	//   ....[10]....
        /*01a4*/ 	.word	0x00000680
        /*01a8*/ 	.word	0x000000ff
        /*01ac*/ 	.word	0x00000028
        /*01b0*/ 	.short	0x0100
        /*01b2*/ 	.byte	0x08
	.zero		1


	//   ....[11]....
        /*01b4*/ 	.word	0x00000690
        /*01b8*/ 	.word	0x000000ff
        /*01bc*/ 	.word	0x000000a8
        /*01c0*/ 	.short	0x0100
        /*01c2*/ 	.byte	0x08
	.zero		1


	//   ....[12]....
        /*01c4*/ 	.word	0x000006a0
        /*01c8*/ 	.word	0x000000ff
        /*01cc*/ 	.word	0x00000030
        /*01d0*/ 	.short	0x0100
        /*01d2*/ 	.byte	0x08
	.zero		1


	//   ....[13]....
        /*01d4*/ 	.word	0x000006b0
        /*01d8*/ 	.word	0x000000ff
        /*01dc*/ 	.word	0x000000b0
        /*01e0*/ 	.short	0x0100
        /*01e2*/ 	.byte	0x08
	.zero		1


	//   ....[14]....
        /*01e4*/ 	.word	0x000006c0
        /*01e8*/ 	.word	0x000000ff
        /*01ec*/ 	.word	0x00000038
        /*01f0*/ 	.short	0x0100
        /*01f2*/ 	.byte	0x08
	.zero		1


	//   ....[15]....
        /*01f4*/ 	.word	0x000006d0
        /*01f8*/ 	.word	0x000000ff
        /*01fc*/ 	.word	0x000000b8
        /*0200*/ 	.short	0x0100
        /*0202*/ 	.byte	0x08
	.zero		1


	//   ....[16]....
        /*0204*/ 	.word	0x000006e0
        /*0208*/ 	.word	0x000000ff
        /*020c*/ 	.word	0x00000040
        /*0210*/ 	.short	0x0100
        /*0212*/ 	.byte	0x08
	.zero		1


	//   ....[17]....
        /*0214*/ 	.word	0x000006f0
        /*0218*/ 	.word	0x000000ff
        /*021c*/ 	.word	0x000000c0
        /*0220*/ 	.short	0x0100
        /*0222*/ 	.byte	0x08
	.zero		1


	//   ....[18]....
        /*0224*/ 	.word	0x00000700
        /*0228*/ 	.word	0x000000ff
        /*022c*/ 	.word	0x00000048
        /*0230*/ 	.short	0x0100
        /*0232*/ 	.byte	0x08
	.zero		1


	//   ....[19]....
        /*0234*/ 	.word	0x00000710
        /*0238*/ 	.word	0x000000ff
        /*023c*/ 	.word	0x000000c8
        /*0240*/ 	.short	0x0100
        /*0242*/ 	.byte	0x08
	.zero		1


	//   ....[20]....
        /*0244*/ 	.word	0x00000720
        /*0248*/ 	.word	0x000000ff
        /*024c*/ 	.word	0x00000050
        /*0250*/ 	.short	0x0100
        /*0252*/ 	.byte	0x08
	.zero		1


	//   ....[21]....
        /*0254*/ 	.word	0x00000730
        /*0258*/ 	.word	0x000000ff
        /*025c*/ 	.word	0x000000d0
        /*0260*/ 	.short	0x0100
        /*0262*/ 	.byte	0x08
	.zero		1


	//   ....[22]....
        /*0264*/ 	.word	0x00000740
        /*0268*/ 	.word	0x000000ff
        /*026c*/ 	.word	0x00000058
        /*0270*/ 	.short	0x0100
        /*0272*/ 	.byte	0x08
	.zero		1


	//   ....[23]....
        /*0274*/ 	.word	0x00000750
        /*0278*/ 	.word	0x000000ff
        /*027c*/ 	.word	0x000000d8
        /*0280*/ 	.short	0x0100
        /*0282*/ 	.byte	0x08
	.zero		1


	//   ....[24]....
        /*0284*/ 	.word	0x00000760
        /*0288*/ 	.word	0x000000ff
        /*028c*/ 	.word	0x00000060
        /*0290*/ 	.short	0x0100
        /*0292*/ 	.byte	0x08
	.zero		1


	//   ....[25]....
        /*0294*/ 	.word	0x00000770
        /*0298*/ 	.word	0x000000ff
        /*029c*/ 	.word	0x000000e0
        /*02a0*/ 	.short	0x0100
        /*02a2*/ 	.byte	0x08
	.zero		1


	//   ....[26]....
        /*02a4*/ 	.word	0x00000780
        /*02a8*/ 	.word	0x000000ff
        /*02ac*/ 	.word	0x00000068
        /*02b0*/ 	.short	0x0100
        /*02b2*/ 	.byte	0x08
	.zero		1


	//   ....[27]....
        /*02b4*/ 	.word	0x00000790
        /*02b8*/ 	.word	0x000000ff
        /*02bc*/ 	.word	0x000000e8
        /*02c0*/ 	.short	0x0100
        /*02c2*/ 	.byte	0x08
	.zero		1


	//   ....[28]....
        /*02c4*/ 	.word	0x000007a0
        /*02c8*/ 	.word	0x000000ff
        /*02cc*/ 	.word	0x00000070
        /*02d0*/ 	.short	0x0100
        /*02d2*/ 	.byte	0x08
	.zero		1


	//   ....[29]....
        /*02d4*/ 	.word	0x000007b0
        /*02d8*/ 	.word	0x000000ff
        /*02dc*/ 	.word	0x000000f0
        /*02e0*/ 	.short	0x0100
        /*02e2*/ 	.byte	0x08
	.zero		1


	//   ....[30]....
        /*02e4*/ 	.word	0x000007c0
        /*02e8*/ 	.word	0x000000ff
        /*02ec*/ 	.word	0x00000078
        /*02f0*/ 	.short	0x0100
        /*02f2*/ 	.byte	0x08
	.zero		1


	//   ....[31]....
        /*02f4*/ 	.word	0x000007d0
        /*02f8*/ 	.word	0x000000ff
        /*02fc*/ 	.word	0x000000f8
        /*0300*/ 	.short	0x0100
        /*0302*/ 	.byte	0x08
	.zero		1


	//   ....[32]....
        /*0304*/ 	.word	0x00000900
        /*0308*/ 	.word	0x000000ff
        /*030c*/ 	.word	0x00000100
        /*0310*/ 	.short	0x0100
        /*0312*/ 	.byte	0x09
	.zero		1


	//   ....[33]....
        /*0314*/ 	.word	0x00000910
        /*0318*/ 	.word	0x000000ff
        /*031c*/ 	.word	0x00000110
        /*0320*/ 	.short	0x0100
        /*0322*/ 	.byte	0x09
	.zero		1


	//   ....[34]....
        /*0324*/ 	.word	0x00000920
        /*0328*/ 	.word	0x000000ff
        /*032c*/ 	.word	0x00000108
        /*0330*/ 	.short	0x0100
        /*0332*/ 	.byte	0x09
	.zero		1


	//   ....[35]....
        /*0334*/ 	.word	0x00000930
        /*0338*/ 	.word	0x000000ff
        /*033c*/ 	.word	0x00000118
        /*0340*/ 	.short	0x0100
        /*0342*/ 	.byte	0x09
	.zero		1


	//   ....[36]....
        /*0344*/ 	.word	0x00000a10
        /*0348*/ 	.word	0x000000ff
        /*034c*/ 	.word	0x00000120
        /*0350*/ 	.short	0x0100
        /*0352*/ 	.byte	0x08
	.zero		1


	//   ....[37]....
        /*0354*/ 	.word	0x00000a20
        /*0358*/ 	.word	0x000000ff
        /*035c*/ 	.word	0x00000128
        /*0360*/ 	.short	0x0100
        /*0362*/ 	.byte	0x08
	.zero		1


	//   ....[38]....
        /*0364*/ 	.word	0x00000b50
        /*0368*/ 	.word	0x000000ff
        /*036c*/ 	.word	0x00000130
        /*0370*/ 	.short	0x0100
        /*0372*/ 	.byte	0x08
	.zero		1


	//   ....[39]....
        /*0374*/ 	.word	0x00000b60
        /*0378*/ 	.word	0x000000ff
        /*037c*/ 	.word	0x00000140
        /*0380*/ 	.short	0x0100
        /*0382*/ 	.byte	0x08
	.zero		1


	//   ....[40]....
        /*0384*/ 	.word	0x00000b70
        /*0388*/ 	.word	0x000000ff
        /*038c*/ 	.word	0x00000138
        /*0390*/ 	.short	0x0100
        /*0392*/ 	.byte	0x08
	.zero		1


	//   ....[41]....
        /*0394*/ 	.word	0x00000b80
        /*0398*/ 	.word	0x000000ff
        /*039c*/ 	.word	0x00000148
        /*03a0*/ 	.short	0x0100
        /*03a2*/ 	.byte	0x08
	.zero		1


	//   ....[42]....
        /*03a4*/ 	.word	0x00000ca0
        /*03a8*/ 	.word	0x000000ff
        /*03ac*/ 	.word	0x00000150
        /*03b0*/ 	.short	0x0100
        /*03b2*/ 	.byte	0x09
	.zero		1


	//   ....[43]....
        /*03b4*/ 	.word	0x00000cb0
        /*03b8*/ 	.word	0x000000ff
        /*03bc*/ 	.word	0x00000170
        /*03c0*/ 	.short	0x0100
        /*03c2*/ 	.byte	0x09
	.zero		1


	//   ....[44]....
        /*03c4*/ 	.word	0x00000cc0
        /*03c8*/ 	.word	0x000000ff
        /*03cc*/ 	.word	0x00000158
        /*03d0*/ 	.short	0x0100
        /*03d2*/ 	.byte	0x09
	.zero		1


	//   ....[45]....
        /*03d4*/ 	.word	0x00000cd0
        /*03d8*/ 	.word	0x000000ff
        /*03dc*/ 	.word	0x00000178
        /*03e0*/ 	.short	0x0100
        /*03e2*/ 	.byte	0x09
	.zero		1


	//   ....[46]....
        /*03e4*/ 	.word	0x00000ce0
        /*03e8*/ 	.word	0x000000ff
        /*03ec*/ 	.word	0x00000160
        /*03f0*/ 	.short	0x0100
        /*03f2*/ 	.byte	0x09
	.zero		1


	//   ....[47]....
        /*03f4*/ 	.word	0x00000cf0
        /*03f8*/ 	.word	0x000000ff
        /*03fc*/ 	.word	0x00000180
        /*0400*/ 	.short	0x0100
        /*0402*/ 	.byte	0x09
	.zero		1


	//   ....[48]....
        /*0404*/ 	.word	0x00000d00
        /*0408*/ 	.word	0x000000ff
        /*040c*/ 	.word	0x00000168
        /*0410*/ 	.short	0x0100
        /*0412*/ 	.byte	0x09
	.zero		1


	//   ....[49]....
        /*0414*/ 	.word	0x00000d10
        /*0418*/ 	.word	0x000000ff
        /*041c*/ 	.word	0x00000188
        /*0420*/ 	.short	0x0100
        /*0422*/ 	.byte	0x09
	.zero		1


	//   ....[50]....
        /*0424*/ 	.word	0x00000e00
        /*0428*/ 	.word	0x000000ff
        /*042c*/ 	.word	0x00000190
        /*0430*/ 	.short	0x0100
        /*0432*/ 	.byte	0x08
	.zero		1


	//   ....[51]....
        /*0434*/ 	.word	0x00000e10
        /*0438*/ 	.word	0x000000ff
        /*043c*/ 	.word	0x000001a0
        /*0440*/ 	.short	0x0100
        /*0442*/ 	.byte	0x08
	.zero		1


	//   ....[52]....
        /*0444*/ 	.word	0x00000e20
        /*0448*/ 	.word	0x000000ff
        /*044c*/ 	.word	0x00000198
        /*0450*/ 	.short	0x0100
        /*0452*/ 	.byte	0x08
	.zero		1


	//   ....[53]....
        /*0454*/ 	.word	0x00000e30
        /*0458*/ 	.word	0x000000ff
        /*045c*/ 	.word	0x000001a8
        /*0460*/ 	.short	0x0100
        /*0462*/ 	.byte	0x08
	.zero		1


	//   ....[54]....
        /*0464*/ 	.word	0x00000f20
        /*0468*/ 	.word	0x000000ff
        /*046c*/ 	.word	0x000001b0
        /*0470*/ 	.short	0x0100
        /*0472*/ 	.byte	0x06
	.zero		1


	//   ....[55]....
        /*0474*/ 	.word	0x00001910
        /*0478*/ 	.word	0x00000002
        /*047c*/ 	.word	0x000001a0
        /*0480*/ 	.short	0x010a
        /*0482*/ 	.byte	0xff
	.zero		1


	//   ....[56]....
        /*0484*/ 	.word	0x00001940
        /*0488*/ 	.word	0x00000002
        /*048c*/ 	.word	0x00000190
        /*0490*/ 	.short	0x0101
        /*0492*/ 	.byte	0xff
	.zero		1


	//   ....[57]....
        /*0494*/ 	.word	0x00001a10
        /*0498*/ 	.word	0x000000ff
        /*049c*/ 	.word	0x00000080
        /*04a0*/ 	.short	0x010a
        /*04a2*/ 	.byte	0x08
	.zero		1


	//   ....[58]....
        /*04a4*/ 	.word	0x00001b10
        /*04a8*/ 	.word	0x000000ff
        /*04ac*/ 	.word	0x00000080
        /*04b0*/ 	.short	0x010a
        /*04b2*/ 	.byte	0x21
	.zero		1


	//   ....[59]....
        /*04b4*/ 	.word	0x00001cc0
        /*04b8*/ 	.word	0x000000ff
        /*04bc*/ 	.word	0x00000080
        /*04c0*/ 	.short	0x010a
        /*04c2*/ 	.byte	0x08
	.zero		1


	//   ....[60]....
        /*04c4*/ 	.word	0x00001de0
        /*04c8*/ 	.word	0x000000ff
        /*04cc*/ 	.word	0x00000128
        /*04d0*/ 	.short	0x0101
        /*04d2*/ 	.byte	0x04
	.zero		1


	//   ....[61]....
        /*04d4*/ 	.word	0x00001df0
        /*04d8*/ 	.word	0x000000ff
        /*04dc*/ 	.word	0x00000080
        /*04e0*/ 	.short	0x010a
        /*04e2*/ 	.byte	0x08
	.zero		1


	//   ....[62]....
        /*04e4*/ 	.word	0x00001e70
        /*04e8*/ 	.word	0x000000ff
        /*04ec*/ 	.word	0x00000080
        /*04f0*/ 	.short	0x010a
        /*04f2*/ 	.byte	0x11
	.zero		1


	//   ....[63]....
        /*04f4*/ 	.word	0x00002000
        /*04f8*/ 	.word	0x000000ff
        /*04fc*/ 	.word	0x00000080
        /*0500*/ 	.short	0x010a
        /*0502*/ 	.byte	0x08
	.zero		1


	//   ....[64]....
        /*0504*/ 	.word	0x00002150
        /*0508*/ 	.word	0x00000002
        /*050c*/ 	.word	0x00000130
        /*0510*/ 	.short	0x010a
        /*0512*/ 	.byte	0xff
	.zero		1


	//   ....[65]....
        /*0514*/ 	.word	0x00002210
        /*0518*/ 	.word	0x00000002
        /*051c*/ 	.word	0x00000000
        /*0520*/ 	.short	0x0101
        /*0522*/ 	.byte	0xff
	.zero		1


	//   ....[66]....
        /*0524*/ 	.word	0x00002770
        /*0528*/ 	.word	0x000000ff
        /*052c*/ 	.word	0x00000000
        /*0530*/ 	.short	0x010a
        /*0532*/ 	.byte	0x05
	.zero		1


	//   ....[67]....
        /*0534*/ 	.word	0x00002800
        /*0538*/ 	.word	0x000000ff
        /*053c*/ 	.word	0x00000000
        /*0540*/ 	.short	0x010a
        /*0542*/ 	.byte	0x05
	.zero		1


	//   ....[68]....
        /*0544*/ 	.word	0x00002890
        /*0548*/ 	.word	0x000000ff
        /*054c*/ 	.word	0x00000000
        /*0550*/ 	.short	0x010a
        /*0552*/ 	.byte	0x05
	.zero		1


	//   ....[69]....
        /*0554*/ 	.word	0x00002920
        /*0558*/ 	.word	0x000000ff
        /*055c*/ 	.word	0x00000000
        /*0560*/ 	.short	0x010a
        /*0562*/ 	.byte	0x05
	.zero		1


	//   ....[70]....
        /*0564*/ 	.word	0x000029b0
        /*0568*/ 	.word	0x000000ff
        /*056c*/ 	.word	0x00000000
        /*0570*/ 	.short	0x010a
        /*0572*/ 	.byte	0x05
	.zero		1


	//   ....[71]....
        /*0574*/ 	.word	0x00002a40
        /*0578*/ 	.word	0x000000ff
        /*057c*/ 	.word	0x00000000
        /*0580*/ 	.short	0x010a
        /*0582*/ 	.byte	0x05
	.zero		1


	//   ....[72]....
        /*0584*/ 	.word	0x00002ad0
        /*0588*/ 	.word	0x000000ff
        /*058c*/ 	.word	0x00000000
        /*0590*/ 	.short	0x010a
        /*0592*/ 	.byte	0x05
	.zero		1


	//   ....[73]....
        /*0594*/ 	.word	0x00002b60
        /*0598*/ 	.word	0x000000ff
        /*059c*/ 	.word	0x00000000
        /*05a0*/ 	.short	0x010a
        /*05a2*/ 	.byte	0x05
	.zero		1


	//   ....[74]....
        /*05a4*/ 	.word	0x00002bf0
        /*05a8*/ 	.word	0x000000ff
        /*05ac*/ 	.word	0x00000000
        /*05b0*/ 	.short	0x010a
        /*05b2*/ 	.byte	0x05
	.zero		1


	//   ....[75]....
        /*05b4*/ 	.word	0x00002c80
        /*05b8*/ 	.word	0x000000ff
        /*05bc*/ 	.word	0x00000000
        /*05c0*/ 	.short	0x010a
        /*05c2*/ 	.byte	0x05
	.zero		1


	//   ....[76]....
        /*05c4*/ 	.word	0x00002d10
        /*05c8*/ 	.word	0x000000ff
        /*05cc*/ 	.word	0x00000000
        /*05d0*/ 	.short	0x010a
        /*05d2*/ 	.byte	0x05
	.zero		1


	//   ....[77]....
        /*05d4*/ 	.word	0x00002da0
        /*05d8*/ 	.word	0x000000ff
        /*05dc*/ 	.word	0x00000000
        /*05e0*/ 	.short	0x010a
        /*05e2*/ 	.byte	0x05
	.zero		1


	//   ....[78]....
        /*05e4*/ 	.word	0x00002e30
        /*05e8*/ 	.word	0x000000ff
        /*05ec*/ 	.word	0x00000000
        /*05f0*/ 	.short	0x010a
        /*05f2*/ 	.byte	0x05
	.zero		1


	//   ....[79]....
        /*05f4*/ 	.word	0x00002ec0
        /*05f8*/ 	.word	0x000000ff
        /*05fc*/ 	.word	0x00000000
        /*0600*/ 	.short	0x010a
        /*0602*/ 	.byte	0x05
	.zero		1


	//   ....[80]....
        /*0604*/ 	.word	0x00002f50
        /*0608*/ 	.word	0x000000ff
        /*060c*/ 	.word	0x00000000
        /*0610*/ 	.short	0x010a
        /*0612*/ 	.byte	0x05
	.zero		1


	//   ....[81]....
        /*0614*/ 	.word	0x00002ff0
        /*0618*/ 	.word	0x00000000
        /*061c*/ 	.word	0x00000000
        /*0620*/ 	.short	0x010a
        /*0622*/ 	.byte	0xff
	.zero		1


	//   ....[82]....
        /*0624*/ 	.word	0x00003120
        /*0628*/ 	.word	0x00000000
        /*062c*/ 	.word	0x00000190
        /*0630*/ 	.short	0x010a
        /*0632*/ 	.byte	0xff
	.zero		1


	//   ....[83]....
        /*0634*/ 	.word	0x00003190
        /*0638*/ 	.word	0x00000000
        /*063c*/ 	.word	0x00000000
        /*0640*/ 	.short	0x0101
        /*0642*/ 	.byte	0xff
	.zero		1


	//   ....[84]....
        /*0644*/ 	.word	0x000031b0
        /*0648*/ 	.word	0x000000ff
        /*064c*/ 	.word	0x00000140
        /*0650*/ 	.short	0x010a
        /*0652*/ 	.byte	0x05
	.zero		1


	//   ....[85]....
        /*0654*/ 	.word	0x000032d0
        /*0658*/ 	.word	0x00000000
        /*065c*/ 	.word	0x00000130
        /*0660*/ 	.short	0x010a
        /*0662*/ 	.byte	0xff
	.zero		1


	//   ....[86]....
        /*0664*/ 	.word	0x000033d0
        /*0668*/ 	.word	0x00000000
        /*066c*/ 	.word	0x00000000
        /*0670*/ 	.short	0x0101
        /*0672*/ 	.byte	0xff
	.zero		1


	//   ....[87]....
        /*0674*/ 	.word	0x00003460
        /*0678*/ 	.word	0x000000ff
        /*067c*/ 	.word	0x00000140
        /*0680*/ 	.short	0x0106
        /*0682*/ 	.byte	0x05
	.zero		1


	//   ....[88]....
        /*0684*/ 	.word	0x00003480
        /*0688*/ 	.word	0x000000ff
        /*068c*/ 	.word	0x00000140
        /*0690*/ 	.short	0x010a
        /*0692*/ 	.byte	0x05
	.zero		1


	//   ....[89]....
        /*0694*/ 	.word	0x00003510
        /*0698*/ 	.word	0x000000ff
        /*069c*/ 	.word	0x00000140
        /*06a0*/ 	.short	0x0106
        /*06a2*/ 	.byte	0x04
	.zero		1


	//   ....[90]....
        /*06a4*/ 	.word	0x00003550
        /*06a8*/ 	.word	0x00000000
        /*06ac*/ 	.word	0x00000140
        /*06b0*/ 	.short	0x010a
        /*06b2*/ 	.byte	0xff
	.zero		1


	//   ....[91]....
        /*06b4*/ 	.word	0x00003790
        /*06b8*/ 	.word	0x000000ff
        /*06bc*/ 	.word	0x00000008
        /*06c0*/ 	.short	0x010a
        /*06c2*/ 	.byte	0x06
	.zero		1


	//   ....[92]....
        /*06c4*/ 	.word	0x000037b0
        /*06c8*/ 	.word	0x000000ff
        /*06cc*/ 	.word	0x00000008
        /*06d0*/ 	.short	0x010a
        /*06d2*/ 	.byte	0x06
	.zero		1


	//   ....[93]....
        /*06d4*/ 	.word	0x00003940
        /*06d8*/ 	.word	0x000000ff
        /*06dc*/ 	.word	0x00000008
        /*06e0*/ 	.short	0x010a
        /*06e2*/ 	.byte	0x06
	.zero		1


	//   ....[94]....
        /*06e4*/ 	.word	0x00003960
        /*06e8*/ 	.word	0x000000ff
        /*06ec*/ 	.word	0x00000008
        /*06f0*/ 	.short	0x010a
        /*06f2*/ 	.byte	0x06
	.zero		1


	//   ....[95]....
        /*06f4*/ 	.word	0x00003a20
        /*06f8*/ 	.word	0x000000ff
        /*06fc*/ 	.word	0x00000000
        /*0700*/ 	.short	0x0101
        /*0702*/ 	.byte	0x07
	.zero		1


	//   ....[96]....
        /*0704*/ 	.word	0x00003d20
        /*0708*/ 	.word	0x00000000
        /*070c*/ 	.word	0x00000130
        /*0710*/ 	.short	0x010a
        /*0712*/ 	.byte	0xff
	.zero		1


	//   ....[97]....
        /*0714*/ 	.word	0x00003de0
        /*0718*/ 	.word	0x00000000
        /*071c*/ 	.word	0x00000000
        /*0720*/ 	.short	0x0101
        /*0722*/ 	.byte	0xff
	.zero		1


	//   ....[98]....
        /*0724*/ 	.word	0x00003ea0
        /*0728*/ 	.word	0x000000ff
        /*072c*/ 	.word	0x00000000
        /*0730*/ 	.short	0x010a
        /*0732*/ 	.byte	0x06
	.zero		1


	//   ....[99]....
        /*0734*/ 	.word	0x00003eb0
        /*0738*/ 	.word	0x000000ff
        /*073c*/ 	.word	0x00000170
        /*0740*/ 	.short	0x010a
        /*0742*/ 	.byte	0x0a
	.zero		1


	//   ....[100]....
        /*0744*/ 	.word	0x00003f60
        /*0748*/ 	.word	0x000000ff
        /*074c*/ 	.word	0x00000000
        /*0750*/ 	.short	0x010a
        /*0752*/ 	.byte	0x09
	.zero		1


	//   ....[101]....
        /*0754*/ 	.word	0x000040a0
        /*0758*/ 	.word	0x000000ff
        /*075c*/ 	.word	0x00000000
        /*0760*/ 	.short	0x010a
        /*0762*/ 	.byte	0x06
	.zero		1


	//   ....[102]....
        /*0764*/ 	.word	0x000042f0
        /*0768*/ 	.word	0x000000ff
        /*076c*/ 	.word	0x00000000
        /*0770*/ 	.short	0x010a
        /*0772*/ 	.byte	0x07
	.zero		1


	//   ....[103]....
        /*0774*/ 	.word	0x00004380
        /*0778*/ 	.word	0x000000ff
        /*077c*/ 	.word	0x00000000
        /*0780*/ 	.short	0x010a
        /*0782*/ 	.byte	0x07
	.zero		1


	//   ....[104]....
        /*0784*/ 	.word	0x00004410
        /*0788*/ 	.word	0x000000ff
        /*078c*/ 	.word	0x00000000
        /*0790*/ 	.short	0x010a
        /*0792*/ 	.byte	0x07
	.zero		1


	//   ....[105]....
        /*0794*/ 	.word	0x000044b0
        /*0798*/ 	.word	0x00000000
        /*079c*/ 	.word	0x00000000
        /*07a0*/ 	.short	0x010a
        /*07a2*/ 	.byte	0xff
	.zero		1


	//   ....[106]....
        /*07a4*/ 	.word	0x000044f0
        /*07a8*/ 	.word	0x00000000
        /*07ac*/ 	.word	0x00000000
        /*07b0*/ 	.short	0x010a
        /*07b2*/ 	.byte	0xff
	.zero		1


	//   ....[107]....
        /*07b4*/ 	.word	0x00004560
        /*07b8*/ 	.word	0x000000ff
        /*07bc*/ 	.word	0x00000000
        /*07c0*/ 	.short	0x0101
        /*07c2*/ 	.byte	0x05
	.zero		1


	//   ....[108]....
        /*07c4*/ 	.word	0x000045a0
        /*07c8*/ 	.word	0x000000ff
        /*07cc*/ 	.word	0x000001b0
        /*07d0*/ 	.short	0x010a
        /*07d2*/ 	.byte	0x08
	.zero		1


	//   ....[109]....
        /*07d4*/ 	.word	0x000045f0
        /*07d8*/ 	.word	0x000000ff
        /*07dc*/ 	.word	0x00000000
        /*07e0*/ 	.short	0x0101
        /*07e2*/ 	.byte	0x05
	.zero		1


	//   ....[110]....
        /*07e4*/ 	.word	0x00004a20
        /*07e8*/ 	.word	0x00000000
        /*07ec*/ 	.word	0x00000130
        /*07f0*/ 	.short	0x010a
        /*07f2*/ 	.byte	0xff
	.zero		1


	//   ....[111]....
        /*07f4*/ 	.word	0x00004ae0
        /*07f8*/ 	.word	0x00000000
        /*07fc*/ 	.word	0x00000000
        /*0800*/ 	.short	0x0101
        /*0802*/ 	.byte	0xff
	.zero		1


	//   ....[112]....
        /*0804*/ 	.word	0x00004e00
        /*0808*/ 	.word	0x000000ff
        /*080c*/ 	.word	0x00000128
        /*0810*/ 	.short	0x010a
        /*0812*/ 	.byte	0x06
	.zero		1


	//   ....[113]....
        /*0814*/ 	.word	0x00004ff0
        /*0818*/ 	.word	0x000000ff
        /*081c*/ 	.word	0x00000110
        /*0820*/ 	.short	0x010a
        /*0822*/ 	.byte	0x06
	.zero		1


	//   ....[114]....
        /*0824*/ 	.word	0x000051a0
        /*0828*/ 	.word	0x000000ff
        /*082c*/ 	.word	0x00000100
        /*0830*/ 	.short	0x010b
        /*0832*/ 	.byte	0x06
	.zero		1


	//   ....[115]....
        /*0834*/ 	.word	0x000051e0
        /*0838*/ 	.word	0x000000ff
        /*083c*/ 	.word	0x00000000
        /*0840*/ 	.short	0x0101
        /*0842*/ 	.byte	0x08
	.zero		1


	//   ....[116]....
        /*0844*/ 	.word	0x00005220
        /*0848*/ 	.word	0x000000ff
        /*084c*/ 	.word	0x00000118
        /*0850*/ 	.short	0x010a
        /*0852*/ 	.byte	0x06
	.zero		1


	//   ....[117]....
        /*0854*/ 	.word	0x00005460
        /*0858*/ 	.word	0x000000ff
        /*085c*/ 	.word	0x00000108
        /*0860*/ 	.short	0x010b
        /*0862*/ 	.byte	0x06
	.zero		1


	//   ....[118]....
        /*0864*/ 	.word	0x00005480
        /*0868*/ 	.word	0x000000ff
        /*086c*/ 	.word	0x00000000
        /*0870*/ 	.short	0x0101
        /*0872*/ 	.byte	0x0d
	.zero		1


	//   ....[119]....
        /*0874*/ 	.word	0x000054b0
        /*0878*/ 	.word	0x000000ff
        /*087c*/ 	.word	0x00000110
        /*0880*/ 	.short	0x010a
        /*0882*/ 	.byte	0x06
	.zero		1


	//   ....[120]....
        /*0884*/ 	.word	0x000054f0
        /*0888*/ 	.word	0x00000000
        /*088c*/ 	.word	0x00000118
        /*0890*/ 	.short	0x010a
        /*0892*/ 	.byte	0xff
	.zero		1


	//   ....[121]....
        /*0894*/ 	.word	0x00005870
        /*0898*/ 	.word	0x00000000
        /*089c*/ 	.word	0x00000130
        /*08a0*/ 	.short	0x010a
        /*08a2*/ 	.byte	0xff
	.zero		1


	//   ....[122]....
        /*08a4*/ 	.word	0x00005980
        /*08a8*/ 	.word	0x00000000
        /*08ac*/ 	.word	0x00000000
        /*08b0*/ 	.short	0x0101
        /*08b2*/ 	.byte	0xff
	.zero		1


	//   ....[123]....
        /*08b4*/ 	.word	0x000064c0
        /*08b8*/ 	.word	0x00000000
        /*08bc*/ 	.word	0x00000100
        /*08c0*/ 	.short	0x010a
        /*08c2*/ 	.byte	0xff
	.zero		1


	//   ....[124]....
        /*08c4*/ 	.word	0x000065c0
        /*08c8*/ 	.word	0x000000c0
        /*08cc*/ 	.word	0x00000150
        /*08d0*/ 	.short	0x010a
        /*08d2*/ 	.byte	0xff
	.zero		1


	//   ....[125]....
        /*08d4*/ 	.word	0x00006740
        /*08d8*/ 	.word	0x00000000
        /*08dc*/ 	.word	0x00000100
        /*08e0*/ 	.short	0x010a
        /*08e2*/ 	.byte	0xff
	.zero		1


	//   ....[126]....
        /*08e4*/ 	.word	0x00006880
        /*08e8*/ 	.word	0x00000000
        /*08ec*/ 	.word	0x00000000
        /*08f0*/ 	.short	0x0101
        /*08f2*/ 	.byte	0xff
	.zero		1


	//   ....[127]....
        /*08f4*/ 	.word	0x00006900
        /*08f8*/ 	.word	0x000000c0
        /*08fc*/ 	.word	0x00000150
        /*0900*/ 	.short	0x010a
        /*0902*/ 	.byte	0xff
	.zero		1


	//   ....[128]....
        /*0904*/ 	.word	0x00007cb0
        /*0908*/ 	.word	0x00000005
        /*090c*/ 	.word	0x00000100
        /*0910*/ 	.short	0x010a
        /*0912*/ 	.byte	0xff
	.zero		1


	//   ....[129]....
        /*0914*/ 	.word	0x00007d80
        /*0918*/ 	.word	0x00000005
        /*091c*/ 	.word	0x00000100
        /*0920*/ 	.short	0x010a
        /*0922*/ 	.byte	0xff
	.zero		1


	//   ....[130]....
        /*0924*/ 	.word	0x00007ec0
        /*0928*/ 	.word	0x00000000
        /*092c*/ 	.word	0x00000000
        /*0930*/ 	.short	0x0101
        /*0932*/ 	.byte	0xff
	.zero		1


	//   ....[131]....
        /*0934*/ 	.word	0x00008320
        /*0938*/ 	.word	0x000000c0
        /*093c*/ 	.word	0x00000000
        /*0940*/ 	.short	0x0101
        /*0942*/ 	.byte	0xff
	.zero		1


	//   ....[132]....
        /*0944*/ 	.word	0x00009340
        /*0948*/ 	.word	0x00000002
        /*094c*/ 	.word	0x000001a0
        /*0950*/ 	.short	0x010a
        /*0952*/ 	.byte	0xff
	.zero		1


	//   ....[133]....
        /*0954*/ 	.word	0x000093a0
        /*0958*/ 	.word	0x00000002
        /*095c*/ 	.word	0x00000080
        /*0960*/ 	.short	0x010a
        /*0962*/ 	.byte	0xff
	.zero		1


	//   ....[134]....
        /*0964*/ 	.word	0x00009400
        /*0968*/ 	.word	0x00000002
        /*096c*/ 	.word	0x00000080
        /*0970*/ 	.short	0x010a
        /*0972*/ 	.byte	0xff
	.zero		1


	//   ....[135]....
        /*0974*/ 	.word	0x00009450
        /*0978*/ 	.word	0x00000002
        /*097c*/ 	.word	0x00000130
        /*0980*/ 	.short	0x010a
        /*0982*/ 	.byte	0xff
	.zero		1


	//   ....[136]....
        /*0984*/ 	.word	0x000094b0
        /*0988*/ 	.word	0x00000000
        /*098c*/ 	.word	0x00000000
        /*0990*/ 	.short	0x010a
        /*0992*/ 	.byte	0xff
	.zero		1


	//   ....[137]....
        /*0994*/ 	.word	0x00009510
        /*0998*/ 	.word	0x00000000
        /*099c*/ 	.word	0x00000000
        /*09a0*/ 	.short	0x010a
        /*09a2*/ 	.byte	0xff
	.zero		1


	//   ....[138]....
        /*09a4*/ 	.word	0x00009570
        /*09a8*/ 	.word	0x00000000
        /*09ac*/ 	.word	0x00000000
        /*09b0*/ 	.short	0x010a
        /*09b2*/ 	.byte	0xff
	.zero		1


	//   ....[139]....
        /*09b4*/ 	.word	0x000095d0
        /*09b8*/ 	.word	0x00000000
        /*09bc*/ 	.word	0x00000000
        /*09c0*/ 	.short	0x010a
        /*09c2*/ 	.byte	0xff
	.zero		1


	//   ....[140]....
        /*09c4*/ 	.word	0x00009630
        /*09c8*/ 	.word	0x00000000
        /*09cc*/ 	.word	0x00000000
        /*09d0*/ 	.short	0x010a
        /*09d2*/ 	.byte	0xff
	.zero		1


	//   ....[141]....
        /*09d4*/ 	.word	0x00009690
        /*09d8*/ 	.word	0x00000000
        /*09dc*/ 	.word	0x00000000
        /*09e0*/ 	.short	0x010a
        /*09e2*/ 	.byte	0xff
	.zero		1


	//   ....[142]....
        /*09e4*/ 	.word	0x000096f0
        /*09e8*/ 	.word	0x00000000
        /*09ec*/ 	.word	0x00000000
        /*09f0*/ 	.short	0x010a
        /*09f2*/ 	.byte	0xff
	.zero		1


	//   ....[143]....
        /*09f4*/ 	.word	0x00009750
        /*09f8*/ 	.word	0x00000000
        /*09fc*/ 	.word	0x00000000
        /*0a00*/ 	.short	0x010a
        /*0a02*/ 	.byte	0xff
	.zero		1


	//   ....[144]....
        /*0a04*/ 	.word	0x000097b0
        /*0a08*/ 	.word	0x00000000
        /*0a0c*/ 	.word	0x00000000
        /*0a10*/ 	.short	0x010a
        /*0a12*/ 	.byte	0xff
	.zero		1


	//   ....[145]....
        /*0a14*/ 	.word	0x00009810
        /*0a18*/ 	.word	0x00000000
        /*0a1c*/ 	.word	0x00000000
        /*0a20*/ 	.short	0x010a
        /*0a22*/ 	.byte	0xff
	.zero		1


	//   ....[146]....
        /*0a24*/ 	.word	0x00009870
        /*0a28*/ 	.word	0x00000000
        /*0a2c*/ 	.word	0x00000000
        /*0a30*/ 	.short	0x010a
        /*0a32*/ 	.byte	0xff
	.zero		1


	//   ....[147]....
        /*0a34*/ 	.word	0x000098d0
        /*0a38*/ 	.word	0x00000000
        /*0a3c*/ 	.word	0x00000000
        /*0a40*/ 	.short	0x010a
        /*0a42*/ 	.byte	0xff
	.zero		1


	//   ....[148]....
        /*0a44*/ 	.word	0x00009930
        /*0a48*/ 	.word	0x00000000
        /*0a4c*/ 	.word	0x00000000
        /*0a50*/ 	.short	0x010a
        /*0a52*/ 	.byte	0xff
	.zero		1


	//   ....[149]....
        /*0a54*/ 	.word	0x00009990
        /*0a58*/ 	.word	0x00000000
        /*0a5c*/ 	.word	0x00000000
        /*0a60*/ 	.short	0x010a
        /*0a62*/ 	.byte	0xff
	.zero		1


	//   ....[150]....
        /*0a64*/ 	.word	0x000099f0
        /*0a68*/ 	.word	0x00000000
        /*0a6c*/ 	.word	0x00000000
        /*0a70*/ 	.short	0x010a
        /*0a72*/ 	.byte	0xff
	.zero		1


	//   ....[151]....
        /*0a74*/ 	.word	0x00009a40
        /*0a78*/ 	.word	0x00000000
        /*0a7c*/ 	.word	0x00000190
        /*0a80*/ 	.short	0x010a
        /*0a82*/ 	.byte	0xff
	.zero		1


	//   ....[152]....
        /*0a84*/ 	.word	0x00009aa0
        /*0a88*/ 	.word	0x00000000
        /*0a8c*/ 	.word	0x00000140
        /*0a90*/ 	.short	0x010a
        /*0a92*/ 	.byte	0xff
	.zero		1


	//   ....[153]....
        /*0a94*/ 	.word	0x00009af0
        /*0a98*/ 	.word	0x00000000
        /*0a9c*/ 	.word	0x00000130
        /*0aa0*/ 	.short	0x010a
        /*0aa2*/ 	.byte	0xff
	.zero		1


	//   ....[154]....
        /*0aa4*/ 	.word	0x00009b50
        /*0aa8*/ 	.word	0x00000000
        /*0aac*/ 	.word	0x00000140
        /*0ab0*/ 	.short	0x010a
        /*0ab2*/ 	.byte	0xff
	.zero		1


	//   ....[155]....
        /*0ab4*/ 	.word	0x00009bb0
        /*0ab8*/ 	.word	0x00000004
        /*0abc*/ 	.word	0x00000008
        /*0ac0*/ 	.short	0x010a
        /*0ac2*/ 	.byte	0xff
	.zero		1


	//   ....[156]....
        /*0ac4*/ 	.word	0x00009c90
        /*0ac8*/ 	.word	0x00000002
        /*0acc*/ 	.word	0x00000008
        /*0ad0*/ 	.short	0x010a
        /*0ad2*/ 	.byte	0xff
	.zero		1


	//   ....[157]....
        /*0ad4*/ 	.word	0x00009ce0
        /*0ad8*/ 	.word	0x00000000
        /*0adc*/ 	.word	0x00000130
        /*0ae0*/ 	.short	0x010a
        /*0ae2*/ 	.byte	0xff
	.zero		1


	//   ....[158]....
        /*0ae4*/ 	.word	0x00009d40
        /*0ae8*/ 	.word	0x00000000
        /*0aec*/ 	.word	0x00000170
        /*0af0*/ 	.short	0x010a
        /*0af2*/ 	.byte	0xff
	.zero		1


	//   ....[159]....
        /*0af4*/ 	.word	0x00009da0
        /*0af8*/ 	.word	0x00000000
        /*0afc*/ 	.word	0x00000000
        /*0b00*/ 	.short	0x010a
        /*0b02*/ 	.byte	0xff
	.zero		1


	//   ....[160]....
        /*0b04*/ 	.word	0x00009e00
        /*0b08*/ 	.word	0x00000000
        /*0b0c*/ 	.word	0x00000000
        /*0b10*/ 	.short	0x010a
        /*0b12*/ 	.byte	0xff
	.zero		1


	//   ....[161]....
        /*0b14*/ 	.word	0x00009e60
        /*0b18*/ 	.word	0x00000000
        /*0b1c*/ 	.word	0x00000000
        /*0b20*/ 	.short	0x010a
        /*0b22*/ 	.byte	0xff
	.zero		1


	//   ....[162]....
        /*0b24*/ 	.word	0x00009ec0
        /*0b28*/ 	.word	0x00000000
        /*0b2c*/ 	.word	0x00000000
        /*0b30*/ 	.short	0x010a
        /*0b32*/ 	.byte	0xff
	.zero		1


	//   ....[163]....
        /*0b34*/ 	.word	0x00009f20
        /*0b38*/ 	.word	0x00000000
        /*0b3c*/ 	.word	0x000001b0
        /*0b40*/ 	.short	0x010a
        /*0b42*/ 	.byte	0xff
	.zero		1


	//   ....[164]....
        /*0b44*/ 	.word	0x00009f70
        /*0b48*/ 	.word	0x00000000
        /*0b4c*/ 	.word	0x00000130
        /*0b50*/ 	.short	0x010a
        /*0b52*/ 	.byte	0xff
	.zero		1


	//   ....[165]....
        /*0b54*/ 	.word	0x00009fd0
        /*0b58*/ 	.word	0x00000000
        /*0b5c*/ 	.word	0x00000128
        /*0b60*/ 	.short	0x010a
        /*0b62*/ 	.byte	0xff
	.zero		1


	//   ....[166]....
        /*0b64*/ 	.word	0x0000a030
        /*0b68*/ 	.word	0x00000000
        /*0b6c*/ 	.word	0x00000110
        /*0b70*/ 	.short	0x010a
        /*0b72*/ 	.byte	0xff
	.zero		1


	//   ....[167]....
        /*0b74*/ 	.word	0x0000a090
        /*0b78*/ 	.word	0x00000000
        /*0b7c*/ 	.word	0x00000118
        /*0b80*/ 	.short	0x010a
        /*0b82*/ 	.byte	0xff
	.zero		1


	//   ....[168]....
        /*0b84*/ 	.word	0x0000a0f0
        /*0b88*/ 	.word	0x00000000
        /*0b8c*/ 	.word	0x00000110
        /*0b90*/ 	.short	0x010a
        /*0b92*/ 	.byte	0xff
	.zero		1


	//   ....[169]....
        /*0b94*/ 	.word	0x0000a140
        /*0b98*/ 	.word	0x00000000
        /*0b9c*/ 	.word	0x00000130
        /*0ba0*/ 	.short	0x010a
        /*0ba2*/ 	.byte	0xff
	.zero		1


	//   ....[170]....
        /*0ba4*/ 	.word	0x0000a190
        /*0ba8*/ 	.word	0x00000000
        /*0bac*/ 	.word	0x00000100
        /*0bb0*/ 	.short	0x010a
        /*0bb2*/ 	.byte	0xff
	.zero		1


	//   ....[171]....
        /*0bb4*/ 	.word	0x0000a1e0
        /*0bb8*/ 	.word	0x000000c0
        /*0bbc*/ 	.word	0x00000150
        /*0bc0*/ 	.short	0x010a
        /*0bc2*/ 	.byte	0xff
	.zero		1


	//   ....[172]....
        /*0bc4*/ 	.word	0x0000a230
        /*0bc8*/ 	.word	0x00000005
        /*0bcc*/ 	.word	0x00000100
        /*0bd0*/ 	.short	0x010a
        /*0bd2*/ 	.byte	0xff
	.zero		1


	//----- nvinfo : EIATTR_NUM_MBARRIERS
	.align		4
.L_47:
        /*0bd4*/ 	.byte	0x03, 0x38
        /*0bd6*/ 	.short	0x0037


	//----- nvinfo : EIATTR_EXIT_INSTR_OFFSETS
	.align		4
        /*0bd8*/ 	.byte	0x04, 0x1c
        /*0bda*/ 	.short	(.L_49 - .L_48)


	//   ....[0]....
.L_48:
        /*0bdc*/ 	.word	0x00003020


	//   ....[1]....
        /*0be0*/ 	.word	0x00003520


	//   ....[2]....
        /*0be4*/ 	.word	0x00003580


	//   ....[3]....
        /*0be8*/ 	.word	0x00004820


	//   ....[4]....
        /*0bec*/ 	.word	0x00005520


	//   ....[5]....
        /*0bf0*/ 	.word	0x00005560


	//   ....[6]....
        /*0bf4*/ 	.word	0x00009330


	//----- nvinfo : EIATTR_MAX_THREADS
	.align		4
.L_49:
        /*0bf8*/ 	.byte	0x04, 0x05
        /*0bfa*/ 	.short	(.L_51 - .L_50)
.L_50:
        /*0bfc*/ 	.word	0x00000100
        /*0c00*/ 	.word	0x00000001
        /*0c04*/ 	.word	0x00000001


	//----- nvinfo : EIATTR_CRS_STACK_SIZE
	.align		4
.L_51:
        /*0c08*/ 	.byte	0x04, 0x1e
        /*0c0a*/ 	.short	(.L_53 - .L_52)
.L_52:
        /*0c0c*/ 	.word	0x00000000


	//----- nvinfo : EIATTR_CBANK_PARAM_SIZE
	.align		4
.L_53:
        /*0c10*/ 	.byte	0x03, 0x19
        /*0c12*/ 	.short	0x0800


	//----- nvinfo : EIATTR_PARAM_CBANK
	.align		4
        /*0c14*/ 	.byte	0x04, 0x0a
        /*0c16*/ 	.short	(.L_55 - .L_54)
	.align		4
.L_54:
        /*0c18*/ 	.word	index@(.nv.constant0._ZN7cutlass13device_kernelINS_4gemm6kernel13GemmUniversalIN4cute5tupleIJiiiiEEENS1_10collective13CollectiveMmaINS1_35MainloopSm100TmaUmmaWarpSpecializedILi16ELi2ELi4ENS5_IJNS4_1CILi2EEENSA_ILi1EEESC_EEEEENS5_IJNSA_ILi256EEENSA_ILi128EEENSA_ILi64EEEEEENS_12float_e4m3_tENS5_IJlSC_lEEESJ_SK_NS4_8TiledMMAINS4_8MMA_AtomIJNS4_10MMA_TraitsINS4_25SM100_MMA_F8F6F4_2x1SM_SSEJSJ_SJ_fSF_SG_NS4_17integral_constantINS4_4UMMA5MajorELSR_0EEESS_NSP_INSQ_7ScaleInELST_0EEESU_EEEEEENS4_6LayoutINS5_IJSC_SC_SC_EEENS5_IJNSA_ILi0EEESZ_SZ_EEEEENS5_IJNS4_10UnderscoreES12_S12_EEEEENS4_18SM100_TMA_2SM_LOADENS4_14ComposedLayoutINS4_7SwizzleILi2ELi4ELi3EEENS4_18smem_ptr_flag_bitsILi8EEENSX_INS5_IJNSA_ILi8EEESH_EEENS5_IJSH_SC_EEEEEEEvNS4_8identityES15_S1F_vS1G_EENS_8epilogue10collective18CollectiveEpilogueINS1I_23Sm100TmaWarpSpecializedILi2ELi2ELi64ELb0ELb0EEEJNS5_IJSG_SG_SH_EEENS5_IJNSX_ISG_SC_EENSX_ISH_SC_EEEEESJ_SK_SJ_SK_NS1I_6fusion15FusionCallbacksIS1M_NS1R_23LinCombPerRowBiasEltActINS1I_6thread4ReLuESJ_fSJ_SJ_fLi16ELNS_15FloatRoundStyleE2EEES1N_S1Q_JEEENS4_5SM1004TMEM4LOAD26SM100_TMEM_LOAD_32dp32b64xENS4_13SM90_TMA_LOADES1F_NS4_39AutoVectorizingCopyWithAssumedAlignmentILi128EEENS4_14SM90_TMA_STOREES1F_S25_S25_EEEvvEEEEvNT_6ParamsE)
        /*0c1c*/ 	.short	0x0380
        /*0c1e*/ 	.short	0x0800


	//----- nvinfo : EIATTR_SW_WAR
	.align		4
.L_55:
        /*0c20*/ 	.byte	0x04, 0x36
        /*0c22*/ 	.short	(.L_57 - .L_56)
.L_56:
        /*0c24*/ 	.word	0x00000008
.L_57:


//--------------------- .nv.callgraph             --------------------------
	.section	.nv.callgraph,"",@"SHT_CUDA_CALLGRAPH"
	.align	4
	.sectionentsize	8
	.align		4
        /*0000*/ 	.word	0x00000000
	.align		4
        /*0004*/ 	.word	0xffffffff
	.align		4
        /*0008*/ 	.word	index@(_ZN7cutlass13device_kernelINS_4gemm6kernel13GemmUniversalIN4cute5tupleIJiiiiEEENS1_10collective13CollectiveMmaINS1_35MainloopSm100TmaUmmaWarpSpecializedILi16ELi2ELi4ENS5_IJNS4_1CILi2EEENSA_ILi1EEESC_EEEEENS5_IJNSA_ILi256EEENSA_ILi128EEENSA_ILi64EEEEEENS_12float_e4m3_tENS5_IJlSC_lEEESJ_SK_NS4_8TiledMMAINS4_8MMA_AtomIJNS4_10MMA_TraitsINS4_25SM100_MMA_F8F6F4_2x1SM_SSEJSJ_SJ_fSF_SG_NS4_17integral_constantINS4_4UMMA5MajorELSR_0EEESS_NSP_INSQ_7ScaleInELST_0EEESU_EEEEEENS4_6LayoutINS5_IJSC_SC_SC_EEENS5_IJNSA_ILi0EEESZ_SZ_EEEEENS5_IJNS4_10UnderscoreES12_S12_EEEEENS4_18SM100_TMA_2SM_LOADENS4_14ComposedLayoutINS4_7SwizzleILi2ELi4ELi3EEENS4_18smem_ptr_flag_bitsILi8EEENSX_INS5_IJNSA_ILi8EEESH_EEENS5_IJSH_SC_EEEEEEEvNS4_8identityES15_S1F_vS1G_EENS_8epilogue10collective18CollectiveEpilogueINS1I_23Sm100TmaWarpSpecializedILi2ELi2ELi64ELb0ELb0EEEJNS5_IJSG_SG_SH_EEENS5_IJNSX_ISG_SC_EENSX_ISH_SC_EEEEESJ_SK_SJ_SK_NS1I_6fusion15FusionCallbacksIS1M_NS1R_23LinCombPerRowBiasEltActINS1I_6thread4ReLuESJ_fSJ_SJ_fLi16ELNS_15FloatRoundStyleE2EEES1N_S1Q_JEEENS4_5SM1004TMEM4LOAD26SM100_TMEM_LOAD_32dp32b64xENS4_13SM90_TMA_LOADES1F_NS4_39AutoVectorizingCopyWithAssumedAlignmentILi128EEENS4_14SM90_TMA_STOREES1F_S25_S25_EEEvvEEEEvNT_6ParamsE)
	.align		4
        /*000c*/ 	.word	index@(__assertfail)
	.align		4
        /*0010*/ 	.word	0x00000000
	.align		4
        /*0014*/ 	.word	0xfffffffe
	.align		4
        /*0018*/ 	.word	0x00000000
	.align		4
        /*001c*/ 	.word	0xfffffffd
	.align		4
        /*0020*/ 	.word	0x00000000
	.align		4
        /*0024*/ 	.word	0xfffffffc


//--------------------- .nv.constant4             --------------------------
	.section	.nv.constant4,"a",@progbits
	.align	8
	.align		8
.nv.constant4:
        /*0000*/ 	.dword	__assertfail
	.align		8
        /*0008*/ 	.dword	__unnamed_1
	.align		8
        /*0010*/ 	.dword	__unnamed_2
	.align		8
        /*0018*/ 	.dword	_ZN39_INTERNAL_f1d60ac4_4_k_cu_32a8108b_29484cuda3std3__45__cpo5beginE
	.align		8
        /*0020*/ 	.dword	_ZN39_INTERNAL_f1d60ac4_4_k_cu_32a8108b_29484cuda3std3__45__cpo3endE
	.align		8
        /*0028*/ 	.dword	_ZN39_INTERNAL_f1d60ac4_4_k_cu_32a8108b_29484cuda3std3__45__cpo6cbeginE
	.align		8
        /*0030*/ 	.dword	_ZN39_INTERNAL_f1d60ac4_4_k_cu_32a8108b_29484cuda3std3__45__cpo4cendE
	.align		8
        /*0038*/ 	.dword	_ZN39_INTERNAL_f1d60ac4_4_k_cu_32a8108b_29484cuda3std3__441_GLOBAL__N__f1d60ac4_4_k_cu_32a8108b_29486ignoreE
	.align		8
        /*0040*/ 	.dword	_ZN39_INTERNAL_f1d60ac4_4_k_cu_32a8108b_29484cuda3std3__419piecewise_constructE
	.align		8
        /*0048*/ 	.dword	_ZN39_INTERNAL_f1d60ac4_4_k_cu_32a8108b_29484cuda3std3__48in_placeE
	.align		8
        /*0050*/ 	.dword	_ZN39_INTERNAL_f1d60ac4_4_k_cu_32a8108b_29484cuda3std6ranges3__45__cpo4swapE
	.align		8
        /*0058*/ 	.dword	_ZN39_INTERNAL_f1d60ac4_4_k_cu_32a8108b_29484cuda3std6ranges3__45__cpo9iter_moveE
	.align		8
        /*0060*/ 	.dword	_ZN39_INTERNAL_f1d60ac4_4_k_cu_32a8108b_29484cute7productE
	.align		8
        /*0068*/ 	.dword	_ZN39_INTERNAL_f1d60ac4_4_k_cu_32a8108b_29484cute1_E
	.align		8
        /*0070*/ 	.dword	$str$25
	.align		8
        /*0078*/ 	.dword	$str$26
	.align		8
        /*0080*/ 	.dword	$str$27
	.align		8
        /*0088*/ 	.dword	$str$28


//--------------------- .text._ZN7cutlass13device_kernelINS_4gemm6kernel13GemmUniversalIN4cute5tupleIJiiiiEEENS1_10collective13CollectiveMmaINS1_35MainloopSm100TmaUmmaWarpSpecializedILi16ELi2ELi4ENS5_IJNS4_1CILi2EEENSA_ILi1EEESC_EEEEENS5_IJNSA_ILi256EEENSA_ILi128EEENSA_ILi64EEEEEENS_12float_e4m3_tENS5_IJlSC_lEEESJ_SK_NS4_8TiledMMAINS4_8MMA_AtomIJNS4_10MMA_TraitsINS4_25SM100_MMA_F8F6F4_2x1SM_SSEJSJ_SJ_fSF_SG_NS4_17integral_constantINS4_4UMMA5MajorELSR_0EEESS_NSP_INSQ_7ScaleInELST_0EEESU_EEEEEENS4_6LayoutINS5_IJSC_SC_SC_EEENS5_IJNSA_ILi0EEESZ_SZ_EEEEENS5_IJNS4_10UnderscoreES12_S12_EEEEENS4_18SM100_TMA_2SM_LOADENS4_14ComposedLayoutINS4_7SwizzleILi2ELi4ELi3EEENS4_18smem_ptr_flag_bitsILi8EEENSX_INS5_IJNSA_ILi8EEESH_EEENS5_IJSH_SC_EEEEEEEvNS4_8identityES15_S1F_vS1G_EENS_8epilogue10collective18CollectiveEpilogueINS1I_23Sm100TmaWarpSpecializedILi2ELi2ELi64ELb0ELb0EEEJNS5_IJSG_SG_SH_EEENS5_IJNSX_ISG_SC_EENSX_ISH_SC_EEEEESJ_SK_SJ_SK_NS1I_6fusion15FusionCallbacksIS1M_NS1R_23LinCombPerRowBiasEltActINS1I_6thread4ReLuESJ_fSJ_SJ_fLi16ELNS_15FloatRoundStyleE2EEES1N_S1Q_JEEENS4_5SM1004TMEM4LOAD26SM100_TMEM_LOAD_32dp32b64xENS4_13SM90_TMA_LOADES1F_NS4_39AutoVectorizingCopyWithAssumedAlignmentILi128EEENS4_14SM90_TMA_STOREES1F_S25_S25_EEEvvEEEEvNT_6ParamsE --------------------------
	.section	.text._ZN7cutlass13device_kernelINS_4gemm6kernel13GemmUniversalIN4cute5tupleIJiiiiEEENS1_10collective13CollectiveMmaINS1_35MainloopSm100TmaUmmaWarpSpecializedILi16ELi2ELi4ENS5_IJNS4_1CILi2EEENSA_ILi1EEESC_EEEEENS5_IJNSA_ILi256EEENSA_ILi128EEENSA_ILi64EEEEEENS_12float_e4m3_tENS5_IJlSC_lEEESJ_SK_NS4_8TiledMMAINS4_8MMA_AtomIJNS4_10MMA_TraitsINS4_25SM100_MMA_F8F6F4_2x1SM_SSEJSJ_SJ_fSF_SG_NS4_17integral_constantINS4_4UMMA5MajorELSR_0EEESS_NSP_INSQ_7ScaleInELST_0EEESU_EEEEEENS4_6LayoutINS5_IJSC_SC_SC_EEENS5_IJNSA_ILi0EEESZ_SZ_EEEEENS5_IJNS4_10UnderscoreES12_S12_EEEEENS4_18SM100_TMA_2SM_LOADENS4_14ComposedLayoutINS4_7SwizzleILi2ELi4ELi3EEENS4_18smem_ptr_flag_bitsILi8EEENSX_INS5_IJNSA_ILi8EEESH_EEENS5_IJSH_SC_EEEEEEEvNS4_8identityES15_S1F_vS1G_EENS_8epilogue10collective18CollectiveEpilogueINS1I_23Sm100TmaWarpSpecializedILi2ELi2ELi64ELb0ELb0EEEJNS5_IJSG_SG_SH_EEENS5_IJNSX_ISG_SC_EENSX_ISH_SC_EEEEESJ_SK_SJ_SK_NS1I_6fusion15FusionCallbacksIS1M_NS1R_23LinCombPerRowBiasEltActINS1I_6thread4ReLuESJ_fSJ_SJ_fLi16ELNS_15FloatRoundStyleE2EEES1N_S1Q_JEEENS4_5SM1004TMEM4LOAD26SM100_TMEM_LOAD_32dp32b64xENS4_13SM90_TMA_LOADES1F_NS4_39AutoVectorizingCopyWithAssumedAlignmentILi128EEENS4_14SM90_TMA_STOREES1F_S25_S25_EEEvvEEEEvNT_6ParamsE,"ax",@progbits
	.align	128
.text._ZN7cutlass13device_kernelINS_4gemm6kernel13GemmUniversalIN4cute5tupleIJiiiiEEENS1_10collective13CollectiveMmaINS1_35MainloopSm100TmaUmmaWarpSpecializedILi16ELi2ELi4ENS5_IJNS4_1CILi2EEENSA_ILi1EEESC_EEEEENS5_IJNSA_ILi256EEENSA_ILi128EEENSA_ILi64EEEEEENS_12float_e4m3_tENS5_IJlSC_lEEESJ_SK_NS4_8TiledMMAINS4_8MMA_AtomIJNS4_10MMA_TraitsINS4_25SM100_MMA_F8F6F4_2x1SM_SSEJSJ_SJ_fSF_SG_NS4_17integral_constantINS4_4UMMA5MajorELSR_0EEESS_NSP_INSQ_7ScaleInELST_0EEESU_EEEEEENS4_6LayoutINS5_IJSC_SC_SC_EEENS5_IJNSA_ILi0EEESZ_SZ_EEEEENS5_IJNS4_10UnderscoreES12_S12_EEEEENS4_18SM100_TMA_2SM_LOADENS4_14ComposedLayoutINS4_7SwizzleILi2ELi4ELi3EEENS4_18smem_ptr_flag_bitsILi8EEENSX_INS5_IJNSA_ILi8EEESH_EEENS5_IJSH_SC_EEEEEEEvNS4_8identityES15_S1F_vS1G_EENS_8epilogue10collective18CollectiveEpilogueINS1I_23Sm100TmaWarpSpecializedILi2ELi2ELi64ELb0ELb0EEEJNS5_IJSG_SG_SH_EEENS5_IJNSX_ISG_SC_EENSX_ISH_SC_EEEEESJ_SK_SJ_SK_NS1I_6fusion15FusionCallbacksIS1M_NS1R_23LinCombPerRowBiasEltActINS1I_6thread4ReLuESJ_fSJ_SJ_fLi16ELNS_15FloatRoundStyleE2EEES1N_S1Q_JEEENS4_5SM1004TMEM4LOAD26SM100_TMEM_LOAD_32dp32b64xENS4_13SM90_TMA_LOADES1F_NS4_39AutoVectorizingCopyWithAssumedAlignmentILi128EEENS4_14SM90_TMA_STOREES1F_S25_S25_EEEvvEEEEvNT_6ParamsE:
        .type           _ZN7cutlass13device_kernelINS_4gemm6kernel13GemmUniversalIN4cute5tupleIJiiiiEEENS1_10collective13CollectiveMmaINS1_35MainloopSm100TmaUmmaWarpSpecializedILi16ELi2ELi4ENS5_IJNS4_1CILi2EEENSA_ILi1EEESC_EEEEENS5_IJNSA_ILi256EEENSA_ILi128EEENSA_ILi64EEEEEENS_12float_e4m3_tENS5_IJlSC_lEEESJ_SK_NS4_8TiledMMAINS4_8MMA_AtomIJNS4_10MMA_TraitsINS4_25SM100_MMA_F8F6F4_2x1SM_SSEJSJ_SJ_fSF_SG_NS4_17integral_constantINS4_4UMMA5MajorELSR_0EEESS_NSP_INSQ_7ScaleInELST_0EEESU_EEEEEENS4_6LayoutINS5_IJSC_SC_SC_EEENS5_IJNSA_ILi0EEESZ_SZ_EEEEENS5_IJNS4_10UnderscoreES12_S12_EEEEENS4_18SM100_TMA_2SM_LOADENS4_14ComposedLayoutINS4_7SwizzleILi2ELi4ELi3EEENS4_18smem_ptr_flag_bitsILi8EEENSX_INS5_IJNSA_ILi8EEESH_EEENS5_IJSH_SC_EEEEEEEvNS4_8identityES15_S1F_vS1G_EENS_8epilogue10collective18CollectiveEpilogueINS1I_23Sm100TmaWarpSpecializedILi2ELi2ELi64ELb0ELb0EEEJNS5_IJSG_SG_SH_EEENS5_IJNSX_ISG_SC_EENSX_ISH_SC_EEEEESJ_SK_SJ_SK_NS1I_6fusion15FusionCallbacksIS1M_NS1R_23LinCombPerRowBiasEltActINS1I_6thread4ReLuESJ_fSJ_SJ_fLi16ELNS_15FloatRoundStyleE2EEES1N_S1Q_JEEENS4_5SM1004TMEM4LOAD26SM100_TMEM_LOAD_32dp32b64xENS4_13SM90_TMA_LOADES1F_NS4_39AutoVectorizingCopyWithAssumedAlignmentILi128EEENS4_14SM90_TMA_STOREES1F_S25_S25_EEEvvEEEEvNT_6ParamsE,@function
        .size           _ZN7cutlass13device_kernelINS_4gemm6kernel13GemmUniversalIN4cute5tupleIJiiiiEEENS1_10collective13CollectiveMmaINS1_35MainloopSm100TmaUmmaWarpSpecializedILi16ELi2ELi4ENS5_IJNS4_1CILi2EEENSA_ILi1EEESC_EEEEENS5_IJNSA_ILi256EEENSA_ILi128EEENSA_ILi64EEEEEENS_12float_e4m3_tENS5_IJlSC_lEEESJ_SK_NS4_8TiledMMAINS4_8MMA_AtomIJNS4_10MMA_TraitsINS4_25SM100_MMA_F8F6F4_2x1SM_SSEJSJ_SJ_fSF_SG_NS4_17integral_constantINS4_4UMMA5MajorELSR_0EEESS_NSP_INSQ_7ScaleInELST_0EEESU_EEEEEENS4_6LayoutINS5_IJSC_SC_SC_EEENS5_IJNSA_ILi0EEESZ_SZ_EEEEENS5_IJNS4_10UnderscoreES12_S12_EEEEENS4_18SM100_TMA_2SM_LOADENS4_14ComposedLayoutINS4_7SwizzleILi2ELi4ELi3EEENS4_18smem_ptr_flag_bitsILi8EEENSX_INS5_IJNSA_ILi8EEESH_EEENS5_IJSH_SC_EEEEEEEvNS4_8identityES15_S1F_vS1G_EENS_8epilogue10collective18CollectiveEpilogueINS1I_23Sm100TmaWarpSpecializedILi2ELi2ELi64ELb0ELb0EEEJNS5_IJSG_SG_SH_EEENS5_IJNSX_ISG_SC_EENSX_ISH_SC_EEEEESJ_SK_SJ_SK_NS1I_6fusion15FusionCallbacksIS1M_NS1R_23LinCombPerRowBiasEltActINS1I_6thread4ReLuESJ_fSJ_SJ_fLi16ELNS_15FloatRoundStyleE2EEES1N_S1Q_JEEENS4_5SM1004TMEM4LOAD26SM100_TMEM_LOAD_32dp32b64xENS4_13SM90_TMA_LOADES1F_NS4_39AutoVectorizingCopyWithAssumedAlignmentILi128EEENS4_14SM90_TMA_STOREES1F_S25_S25_EEEvvEEEEvNT_6ParamsE,(.L_x_203 - _ZN7cutlass13device_kernelINS_4gemm6kernel13GemmUniversalIN4cute5tupleIJiiiiEEENS1_10collective13CollectiveMmaINS1_35MainloopSm100TmaUmmaWarpSpecializedILi16ELi2ELi4ENS5_IJNS4_1CILi2EEENSA_ILi1EEESC_EEEEENS5_IJNSA_ILi256EEENSA_ILi128EEENSA_ILi64EEEEEENS_12float_e4m3_tENS5_IJlSC_lEEESJ_SK_NS4_8TiledMMAINS4_8MMA_AtomIJNS4_10MMA_TraitsINS4_25SM100_MMA_F8F6F4_2x1SM_SSEJSJ_SJ_fSF_SG_NS4_17integral_constantINS4_4UMMA5MajorELSR_0EEESS_NSP_INSQ_7ScaleInELST_0EEESU_EEEEEENS4_6LayoutINS5_IJSC_SC_SC_EEENS5_IJNSA_ILi0EEESZ_SZ_EEEEENS5_IJNS4_10UnderscoreES12_S12_EEEEENS4_18SM100_TMA_2SM_LOADENS4_14ComposedLayoutINS4_7SwizzleILi2ELi4ELi3EEENS4_18smem_ptr_flag_bitsILi8EEENSX_INS5_IJNSA_ILi8EEESH_EEENS5_IJSH_SC_EEEEEEEvNS4_8identityES15_S1F_vS1G_EENS_8epilogue10collective18CollectiveEpilogueINS1I_23Sm100TmaWarpSpecializedILi2ELi2ELi64ELb0ELb0EEEJNS5_IJSG_SG_SH_EEENS5_IJNSX_ISG_SC_EENSX_ISH_SC_EEEEESJ_SK_SJ_SK_NS1I_6fusion15FusionCallbacksIS1M_NS1R_23LinCombPerRowBiasEltActINS1I_6thread4ReLuESJ_fSJ_SJ_fLi16ELNS_15FloatRoundStyleE2EEES1N_S1Q_JEEENS4_5SM1004TMEM4LOAD26SM100_TMEM_LOAD_32dp32b64xENS4_13SM90_TMA_LOADES1F_NS4_39AutoVectorizingCopyWithAssumedAlignmentILi128EEENS4_14SM90_TMA_STOREES1F_S25_S25_EEEvvEEEEvNT_6ParamsE)
        .other          _ZN7cutlass13device_kernelINS_4gemm6kernel13GemmUniversalIN4cute5tupleIJiiiiEEENS1_10collective13CollectiveMmaINS1_35MainloopSm100TmaUmmaWarpSpecializedILi16ELi2ELi4ENS5_IJNS4_1CILi2EEENSA_ILi1EEESC_EEEEENS5_IJNSA_ILi256EEENSA_ILi128EEENSA_ILi64EEEEEENS_12float_e4m3_tENS5_IJlSC_lEEESJ_SK_NS4_8TiledMMAINS4_8MMA_AtomIJNS4_10MMA_TraitsINS4_25SM100_MMA_F8F6F4_2x1SM_SSEJSJ_SJ_fSF_SG_NS4_17integral_constantINS4_4UMMA5MajorELSR_0EEESS_NSP_INSQ_7ScaleInELST_0EEESU_EEEEEENS4_6LayoutINS5_IJSC_SC_SC_EEENS5_IJNSA_ILi0EEESZ_SZ_EEEEENS5_IJNS4_10UnderscoreES12_S12_EEEEENS4_18SM100_TMA_2SM_LOADENS4_14ComposedLayoutINS4_7SwizzleILi2ELi4ELi3EEENS4_18smem_ptr_flag_bitsILi8EEENSX_INS5_IJNSA_ILi8EEESH_EEENS5_IJSH_SC_EEEEEEEvNS4_8identityES15_S1F_vS1G_EENS_8epilogue10collective18CollectiveEpilogueINS1I_23Sm100TmaWarpSpecializedILi2ELi2ELi64ELb0ELb0EEEJNS5_IJSG_SG_SH_EEENS5_IJNSX_ISG_SC_EENSX_ISH_SC_EEEEESJ_SK_SJ_SK_NS1I_6fusion15FusionCallbacksIS1M_NS1R_23LinCombPerRowBiasEltActINS1I_6thread4ReLuESJ_fSJ_SJ_fLi16ELNS_15FloatRoundStyleE2EEES1N_S1Q_JEEENS4_5SM1004TMEM4LOAD26SM100_TMEM_LOAD_32dp32b64xENS4_13SM90_TMA_LOADES1F_NS4_39AutoVectorizingCopyWithAssumedAlignmentILi128EEENS4_14SM90_TMA_STOREES1F_S25_S25_EEEvvEEEEvNT_6ParamsE,@"STO_CUDA_ENTRY STV_DEFAULT"
_ZN7cutlass13device_kernelINS_4gemm6kernel13GemmUniversalIN4cute5tupleIJiiiiEEENS1_10collective13CollectiveMmaINS1_35MainloopSm100TmaUmmaWarpSpecializedILi16ELi2ELi4ENS5_IJNS4_1CILi2EEENSA_ILi1EEESC_EEEEENS5_IJNSA_ILi256EEENSA_ILi128EEENSA_ILi64EEEEEENS_12float_e4m3_tENS5_IJlSC_lEEESJ_SK_NS4_8TiledMMAINS4_8MMA_AtomIJNS4_10MMA_TraitsINS4_25SM100_MMA_F8F6F4_2x1SM_SSEJSJ_SJ_fSF_SG_NS4_17integral_constantINS4_4UMMA5MajorELSR_0EEESS_NSP_INSQ_7ScaleInELST_0EEESU_EEEEEENS4_6LayoutINS5_IJSC_SC_SC_EEENS5_IJNSA_ILi0EEESZ_SZ_EEEEENS5_IJNS4_10UnderscoreES12_S12_EEEEENS4_18SM100_TMA_2SM_LOADENS4_14ComposedLayoutINS4_7SwizzleILi2ELi4ELi3EEENS4_18smem_ptr_flag_bitsILi8EEENSX_INS5_IJNSA_ILi8EEESH_EEENS5_IJSH_SC_EEEEEEEvNS4_8identityES15_S1F_vS1G_EENS_8epilogue10collective18CollectiveEpilogueINS1I_23Sm100TmaWarpSpecializedILi2ELi2ELi64ELb0ELb0EEEJNS5_IJSG_SG_SH_EEENS5_IJNSX_ISG_SC_EENSX_ISH_SC_EEEEESJ_SK_SJ_SK_NS1I_6fusion15FusionCallbacksIS1M_NS1R_23LinCombPerRowBiasEltActINS1I_6thread4ReLuESJ_fSJ_SJ_fLi16ELNS_15FloatRoundStyleE2EEES1N_S1Q_JEEENS4_5SM1004TMEM4LOAD26SM100_TMEM_LOAD_32dp32b64xENS4_13SM90_TMA_LOADES1F_NS4_39AutoVectorizingCopyWithAssumedAlignmentILi128EEENS4_14SM90_TMA_STOREES1F_S25_S25_EEEvvEEEEvNT_6ParamsE:
[----:B------:R-:W1:Y:S01]  /*0000*/  LDC R1, c[0x0][0x37c] ;  /* 0x0000df00ff017b82 */ /* 0x000e620000000800 */
[----:B------:R-:W2:Y:S01]  /*0010*/  S2R R187, SR_TID.X ;  /* 0x0000000000bb7919 */ /* 0x000ea20000002100 */
[----:B------:R-:W3:Y:S06]  /*0020*/  LDCU.64 UR8, c[0x0][0x890] ;  /* 0x00011200ff0877ac */ /* 0x000eec0008000a00 */
[----:B------:R-:W4:Y:S01]  /*0030*/  S2UR UR37, SR_CgaCtaId ;  /* 0x00000000002579c3 */ /* 0x000f220000008800 */
[----:B------:R-:W-:Y:S02]  /*0040*/  PRMT R170, RZ, 0x7610, R170 ;  /* 0x00007610ffaa7816 */ /* 0x000fe400000000aa */
[----:B------:R-:W-:Y:S01]  /*0050*/  ELECT P0, URZ, PT ;  /* 0x0000000000ff782f */ /* 0x000fe20003800000 */
[----:B------:R-:W1:Y:S01]  /*0060*/  LDCU.64 UR46, c[0x0][0x358] ;  /* 0x00006b00ff2e77ac */ /* 0x000e620008000a00 */
[----:B---3--:R-:W-:-:S04]  /*0070*/  UISETP.NE.U32.AND UP1, UPT, UR8, URZ, UPT ;  /* 0x000000ff0800728c */ /* 0x008fc8000bf25070 */
[----:B------:R-:W-:Y:S02]  /*0080*/  UISETP.NE.AND.EX UP2, UPT, UR9, URZ, UPT, UP1 ;  /* 0x000000ff0900728c */ /* 0x000fe4000bf45310 */
[----:B----4-:R-:W-:Y:S02]  /*0090*/  ULOP3.LUT UR5, UR37, 0x1, URZ, 0xc0, !UPT ;  /* 0x0000000125057892 */ /* 0x010fe4000f8ec0ff */
[----:B------:R-:W-:Y:S01]  /*00a0*/  ULOP3.LUT UR4, UR37, 0x1, URZ, 0x3c, !UPT ;  /* 0x0000000125047892 */ /* 0x000fe2000f8e3cff */
[----:B--2---:R-:W-:-:S05]  /*00b0*/  SHF.R.U32.HI R172, RZ, 0x5, R187 ;  /* 0x00000005ffac7819 */ /* 0x004fca00000116bb */
[----:B------:R-:W2:Y:S02]  /*00c0*/  SHFL.IDX PT, R0, R172, RZ, 0x1f ;  /* 0x00001fffac007589 */ /* 0x000ea400000e0000 */
[----:B--2---:R-:W-:Y:S01]  /*00d0*/  R2UR UR10, R0 ;  /* 0x00000000000a72ca */ /* 0x004fe200000e0000 */
[----:B-1----:R-:W-:Y:S05]  /*00e0*/  BRA.U UP2, `(.L_x_0) ;  /* 0x00000001022c7547 */ /* 0x002fea000b800000 */
[----:B------:R-:W1:Y:S02]  /*00f0*/  LDCU.64 UR6, c[0x0][0x888] ;  /* 0x00011100ff0677ac */ /* 0x000e640008000a00 */
[----:B-1----:R-:W-:-:S04]  /*0100*/  UISETP.NE.U32.AND UP0, UPT, UR6, URZ, UPT ;  /* 0x000000ff0600728c */ /* 0x002fc8000bf05070 */
[----:B------:R-:W-:-:S09]  /*0110*/  UISETP.NE.AND.EX UP0, UPT, UR7, URZ, UPT, UP0 ;  /* 0x000000ff0700728c */ /* 0x000fd2000bf05300 */
[----:B------:R-:W-:Y:S05]  /*0120*/  BRA.U !UP0, `(.L_x_1) ;  /* 0x0000000108107547 */ /* 0x000fea000b800000 */
[----:B------:R-:W1:Y:S02]  /*0130*/  LDC.64 R2, c[0x0][0x888] ;  /* 0x00022200ff027b82 */ /* 0x000e640000000a00 */
[----:B-1----:R1:W5:Y:S01]  /*0140*/  LDG.E R79, desc[UR46][R2.64] ;  /* 0x0000002e024f7981 */ /* 0x002362000c1e1900 */
[----:B------:R-:W-:Y:S01]  /*0150*/  HFMA2 R170, -RZ, RZ, 0, 5.9604644775390625e-08 ;  /* 0x00000001ffaa7431 */ /* 0x000fe200000001ff */
[----:B------:R-:W-:Y:S05]  /*0160*/  BRA `(.L_x_0) ;  /* 0x00000000000c7947 */ /* 0x000fea0003800000 */
.L_x_1:
[----:B------:R-:W1:Y:S01]  /*0170*/  LDCU UR6, c[0x0][0x880] ;  /* 0x00011000ff0677ac */ /* 0x000e620008000800 */
[----:B------:R-:W-:Y:S01]  /*0180*/  HFMA2 R170, -RZ, RZ, 0, 5.9604644775390625e-08 ;  /* 0x00000001ffaa7431 */ /* 0x000fe200000001ff */
[----:B-1----:R-:W-:-:S07]  /*0190*/  MOV R79, UR6 ;  /* 0x00000006004f7c02 */ /* 0x002fce0008000f00 */
.L_x_0:
[----:B------:R-:W2:Y:S02]  /*01a0*/  LDCU.64 UR6, c[0x0][0x8b0] ;  /* 0x00011600ff0677ac */ /* 0x000ea40008000a00 */
[----:B--2---:R-:W-:-:S04]  /*01b0*/  UISETP.NE.U32.AND UP0, UPT, UR6, URZ, UPT ;  /* 0x000000ff0600728c */ /* 0x004fc8000bf05070 */
[----:B------:R-:W-:-:S09]  /*01c0*/  UISETP.NE.AND.EX UP0, UPT, UR7, URZ, UPT, UP0 ;  /* 0x000000ff0700728c */ /* 0x000fd2000bf05300 */
[----:B------:R-:W-:Y:S05]  /*01d0*/  BRA.U UP0, `(.L_x_2) ;  /* 0x0000000100247547 */ /* 0x000fea000b800000 */
[----:B------:R-:W2:Y:S02]  /*01e0*/  LDCU.64 UR6, c[0x0][0x8a8] ;  /* 0x00011500ff0677ac */ /* 0x000ea40008000a00 */
[----:B--2---:R-:W-:-:S04]  /*01f0*/  UISETP.NE.U32.AND UP0, UPT, UR6, URZ, UPT ;  /* 0x000000ff0600728c */ /* 0x004fc8000bf05070 */
[----:B------:R-:W-:-:S09]  /*0200*/  UISETP.NE.AND.EX UP0, UPT, UR7, URZ, UPT, UP0 ;  /* 0x000000ff0700728c */ /* 0x000fd2000bf05300 */
[----:B------:R-:W-:Y:S05]  /*0210*/  BRA.U !UP0, `(.L_x_3) ;  /* 0x00000001080c7547 */ /* 0x000fea000b800000 */
[----:B-1----:R-:W1:Y:S02]  /*0220*/  LDC.64 R2, c[0x0][0x8a8] ;  /* 0x00022a00ff027b82 */ /* 0x002e640000000a00 */
[----:B-1----:R2:W5:Y:S01]  /*0230*/  LDG.E R77, desc[UR46][R2.64] ;  /* 0x0000002e024d7981 */ /* 0x002562000c1e1900 */
[----:B------:R-:W-:Y:S05]  /*0240*/  BRA `(.L_x_2) ;  /* 0x0000000000087947 */ /* 0x000fea0003800000 */
.L_x_3:
[----:B------:R-:W2:Y:S02]  /*0250*/  LDCU UR6, c[0x0][0x8a0] ;  /* 0x00011400ff0677ac */ /* 0x000ea40008000800 */
[----:B--2---:R-:W-:Y:S02]  /*0260*/  MOV R77, UR6 ;  /* 0x00000006004d7c02 */ /* 0x004fe40008000f00 */
.L_x_2:
[----:B------:R-:W-:Y:S01]  /*0270*/  IMAD.U32 R0, RZ, RZ, UR10 ;  /* 0x0000000aff007e24 */ /* 0x000fe2000f8e00ff */
[----:B------:R-:W-:Y:S04]  /*0280*/  BSSY.RECONVERGENT B0, `(.L_x_4) ;  /* 0x000000c000007945 */ /* 0x000fe80003800200 */
[C---:B------:R-:W-:Y:S02]  /*0290*/  ISETP.NE.OR P2, PT, R0.reuse, 0x1, !P0 ;  /* 0x000000010000780c */ /* 0x040fe40004745670 */
[----:B------:R-:W-:-:S11]  /*02a0*/  ISETP.NE.OR P1, PT, R0, 0x3, !P0 ;  /* 0x000000030000780c */ /* 0x000fd60004725670 */
[----:B------:R-:W-:Y:S05]  /*02b0*/  @P2 BRA `(.L_x_5) ;  /* 0x0000000000202947 */ /* 0x000fea0003800000 */
[----:B------:R-:W3:Y:S02]  /*02c0*/  LDCU.64 UR6, c[0x0][0x348] ;  /* 0x00006900ff0677ac */ /* 0x000ee40008000a00 */
[----:B---3--:R-:W-:Y:S02]  /*02d0*/  UIADD3 UR12, UP3, UPT, UR6, 0x80, URZ ;  /* 0x00000080060c7890 */ /* 0x008fe4000ff7e0ff */
[----:B------:R-:W-:Y:S02]  /*02e0*/  UIADD3 UR6, UP0, UPT, UR6, 0x180, URZ ;  /* 0x0000018006067890 */ /* 0x000fe4000ff1e0ff */
[----:B------:R-:W-:Y:S02]  /*02f0*/  UIADD3.X UR13, UPT, UPT, URZ, UR7, URZ, UP3, !UPT ;  /* 0x00000007ff0d7290 */ /* 0x000fe40009ffe4ff */
[----:B------:R-:W-:-:S07]  /*0300*/  UIADD3.X UR7, UPT, UPT, URZ, UR7, URZ, UP0, !UPT ;  /* 0x00000007ff077290 */ /* 0x000fce00087fe4ff */
[----:B------:R3:W-:Y:S02]  /*0310*/  UTMACCTL.PF [UR12] ;  /* 0x000000000c0079b9 */ /* 0x0007e40008040000 */
[----:B------:R3:W-:Y:S02]  /*0320*/  UTMACCTL.PF [UR6] ;  /* 0x00000000060079b9 */ /* 0x0007e40008040000 */
[----:B---3--:R-:W-:Y:S01]  /*0330*/  NOP ;  /* 0x0000000000007918 */ /* 0x008fe20000000000 */
.L_x_5:
[----:B------:R-:W-:Y:S05]  /*0340*/  BSYNC.RECONVERGENT B0 ;  /* 0x0000000000007941 */ /* 0x000fea0003800200 */
.L_x_4:
[----:B------:R-:W-:Y:S04]  /*0350*/  BSSY.RECONVERGENT B0, `(.L_x_6) ;  /* 0x000000a000007945 */ /* 0x000fe80003800200 */
        /* <DEDUP_REMOVED lines=9> */
.L_x_7:
[----:B------:R-:W-:Y:S05]  /*03f0*/  BSYNC.RECONVERGENT B0 ;  /* 0x0000000000007941 */ /* 0x000fea0003800200 */
.L_x_6:
[----:B------:R-:W3:Y:S01]  /*0400*/  LDCU.64 UR6, c[0x0][0x888] ;  /* 0x00011100ff0677ac */ /* 0x000ee20008000a00 */
[----:B------:R-:W-:Y:S01]  /*0410*/  PLOP3.LUT P1, PT, PT, PT, UP1, 0x80, 0x8 ;  /* 0x000000000008781c */ /* 0x000fe20003f2f018 */
[----:B------:R-:W-:-:S03]  /*0420*/  UPLOP3.LUT UP5, UPT, UPT, UPT, UPT, 0x40, 0x4 ;  /* 0x000000000004789c */ /* 0x000fc60003fae870 */
[----:B------:R-:W-:Y:S01]  /*0430*/  ISETP.NE.AND.EX P1, PT, RZ, UR9, PT, P1 ;  /* 0x00000009ff007c0c */ /* 0x000fe2000bf25310 */
[----:B---3--:R-:W-:-:S04]  /*0440*/  UISETP.NE.U32.AND UP0, UPT, UR6, URZ, UPT ;  /* 0x000000ff0600728c */ /* 0x008fc8000bf05070 */
[----:B------:R-:W-:-:S06]  /*0450*/  UISETP.NE.AND.EX UP0, UPT, UR7, URZ, UPT, UP0 ;  /* 0x000000ff0700728c */ /* 0x000fcc000bf05300 */
[----:B------:R-:W-:-:S13]  /*0460*/  PLOP3.LUT P2, PT, PT, PT, UP0, 0x80, 0x8 ;  /* 0x000000000008781c */ /* 0x000fda0003f4f008 */
[----:B------:R-:W-:Y:S05]  /*0470*/  @P2 BRA P1, `(.L_x_8) ;  /* 0x0000000000142947 */ /* 0x000fea0000800000 */
[----:B------:R-:W-:Y:S01]  /*0480*/  PLOP3.LUT P2, PT, PT, PT, UP2, 0x80, 0x8 ;  /* 0x000000000008781c */ /* 0x000fe20003f4f028 */
[----:B------:R-:W-:-:S12]  /*0490*/  UPLOP3.LUT UP5, UPT, UPT, UPT, UP0, 0x40, 0x4 ;  /* 0x000000000004789c */ /* 0x000fd80003fae800 */
[----:B-----5:R-:W-:-:S13]  /*04a0*/  @!P2 FSETP.EQ.AND P1, PT, R79, RZ, PT ;  /* 0x000000ff4f00a20b */ /* 0x020fda0003f22000 */
[----:B------:R-:W-:Y:S01]  /*04b0*/  @!P2 VOTEU.ANY UP1, P1 ;  /* 0x0000000000ffa886 */ /* 0x000fe20000820100 */
[----:B------:R-:W-:-:S11]  /*04c0*/  @!UP2 UPLOP3.LUT UP5, UPT, UPT, UPT, UP1, 0x80, 0x8 ;  /* 0x000000000008a89c */ /* 0x000fd60003faf010 */
.L_x_8:
[----:B------:R-:W3:Y:S01]  /*04d0*/  SHFL.IDX PT, R0, R172, RZ, 0x1f ;  /* 0x00001fffac007589 */ /* 0x000ee200000e0000 */
[----:B------:R-:W-:-:S04]  /*04e0*/  UISETP.NE.AND UP1, UPT, UR10, 0x2, UPT ;  /* 0x000000020a00788c */ /* 0x000fc8000bf25270 */
[----:B------:R-:W-:Y:S02]  /*04f0*/  UISETP.EQ.AND UP2, UPT, UR5, URZ, !UP1 ;  /* 0x000000ff0500728c */ /* 0x000fe4000cf42270 */
[----:B------:R-:W-:-:S04]  /*0500*/  USEL UR7, URZ, 0x1, UP1 ;  /* 0x00000001ff077887 */ /* 0x000fc80008800000 */
[----:B------:R-:W-:Y:S02]  /*0510*/  PLOP3.LUT P5, PT, P0, PT, UP2, 0x80, 0x8 ;  /* 0x000000000008781c */ /* 0x000fe400007af028 */
[----:B---3--:R-:W-:-:S13]  /*0520*/  ISETP.NE.AND P1, PT, R0, RZ, PT ;  /* 0x000000ff0000720c */ /* 0x008fda0003f25270 */
[----:B------:R-:W-:Y:S05]  /*0530*/  @P1 BRA `(.L_x_9) ;  /* 0x0000000000b01947 */ /* 0x000fea0003800000 */
[----:B------:R-:W-:Y:S01]  /*0540*/  ELECT P1, URZ, PT ;  /* 0x0000000000ff782f */ /* 0x000fe20003820000 */
[----:B------:R-:W-:-:S12]  /*0550*/  BSSY.RECONVERGENT B0, `(.L_x_9) ;  /* 0x000002a000007945 */ /* 0x000fd80003800200 */
[----:B------:R-:W-:Y:S05]  /*0560*/  @!P1 BRA `(.L_x_10) ;  /* 0x0000000000a09947 */ /* 0x000fea0003800000 */
[----:B------:R-:W-:Y:S01]  /*0570*/  UMOV UR8, 0x400 ;  /* 0x0000040000087882 */ /* 0x000fe20000000000 */
[----:B------:R-:W-:Y:S01]  /*0580*/  UMOV UR6, 0x1 ;  /* 0x0000000100067882 */ /* 0x000fe20000000000 */
[----:B------:R-:W-:Y:S02]  /*0590*/  ULEA UR8, UR37, UR8, 0x18 ;  /* 0x0000000825087291 */ /* 0x000fe4000f8ec0ff */
[----:B------:R-:W-:-:S04]  /*05a0*/  UIADD3 UR12, UPT, UPT, -UR6, 0x100000, URZ ;  /* 0x00100000060c7890 */ /* 0x000fc8000fffe1ff */
[----:B------:R-:W-:Y:S02]  /*05b0*/  USHF.L.U32 UR13, UR12, 0xb, URZ ;  /* 0x0000000b0c0d7899 */ /* 0x000fe400080006ff */
[----:B------:R-:W-:Y:S01]  /*05c0*/  USHF.L.U32 UR12, UR12, 0x1, URZ ;  /* 0x000000010c0c7899 */ /* 0x000fe200080006ff */
[----:B------:R-:W3:Y:S11]  /*05d0*/  FENCE.VIEW.ASYNC.S ;  /* 0x00000000000073c6 */ /* 0x000ef60000000000 */
[----:B---3--:R3:W4:Y:S01]  /*05e0*/  SYNCS.EXCH.64 URZ, [UR8], UR12 ;  /* 0x0000000c08ff75b2 */ /* 0x0087220008000100 */
[----:B------:R3:W1:Y:S01]  /*05f0*/  SYNCS.EXCH.64 URZ, [UR8+0x80], UR12 ;  /* 0x0000800c08ff75b2 */ /* 0x0006620008000100 */
        /* <DEDUP_REMOVED lines=29> */
[----:B------:R3:W1:Y:S02]  /*07d0*/  SYNCS.EXCH.64 URZ, [UR8+0xf8], UR12 ;  /* 0x0000f80c08ff75b2 */ /* 0x0006640008000100 */
[----:B---34-:R-:W-:Y:S01]  /*07e0*/  NOP ;  /* 0x0000000000007918 */ /* 0x018fe20000000000 */
.L_x_10:
[----:B------:R-:W-:Y:S05]  /*07f0*/  BSYNC.RECONVERGENT B0 ;  /* 0x0000000000007941 */ /* 0x000fea0003800200 */
.L_x_9:
[----:B------:R-:W3:Y:S01]  /*0800*/  SHFL.IDX PT, R0, R172, RZ, 0x1f ;  /* 0x00001fffac007589 */ /* 0x000ee200000e0000 */
[----:B------:R-:W-:Y:S01]  /*0810*/  NOP ;  /* 0x0000000000007918 */ /* 0x000fe20000000000 */
[----:B---3--:R-:W-:-:S13]  /*0820*/  ISETP.NE.AND P1, PT, R0, 0x1, PT ;  /* 0x000000010000780c */ /* 0x008fda0003f25270 */
[----:B------:R-:W-:Y:S05]  /*0830*/  @P1 BRA `(.L_x_11) ;  /* 0x0000000000441947 */ /* 0x000fea0003800000 */
[----:B------:R-:W-:Y:S01]  /*0840*/  UMOV UR9, 0x400 ;  /* 0x0000040000097882 */ /* 0x000fe20000000000 */
[----:B------:R-:W-:Y:S01]  /*0850*/  UMOV UR8, 0x20 ;  /* 0x0000002000087882 */ /* 0x000fe20000000000 */
[----:B------:R-:W-:Y:S01]  /*0860*/  UMOV UR6, 0x80 ;  /* 0x0000008000067882 */ /* 0x000fe20000000000 */
[----:B------:R-:W-:Y:S02]  /*0870*/  ULEA UR9, UR37, UR9, 0x18 ;  /* 0x0000000925097291 */ /* 0x000fe4000f8ec0ff */
[----:B------:R-:W-:-:S04]  /*0880*/  UIADD3 UR12, UPT, UPT, -UR8, 0x100000, URZ ;  /* 0x00100000080c7890 */ /* 0x000fc8000fffe1ff */
[----:B------:R-:W-:Y:S02]  /*0890*/  USHF.L.U32 UR13, UR12, 0xb, URZ ;  /* 0x0000000b0c0d7899 */ /* 0x000fe400080006ff */
[----:B------:R-:W-:Y:S02]  /*08a0*/  USHF.L.U32 UR12, UR12, 0x1, URZ ;  /* 0x000000010c0c7899 */ /* 0x000fe400080006ff */
[----:B------:R-:W-:-:S04]  /*08b0*/  UIADD3 UR14, UPT, UPT, -UR6, 0x100000, URZ ;  /* 0x00100000060e7890 */ /* 0x000fc8000fffe1ff */
[----:B------:R-:W-:Y:S02]  /*08c0*/  USHF.L.U32 UR15, UR14, 0xb, URZ ;  /* 0x0000000b0e0f7899 */ /* 0x000fe400080006ff */
[----:B------:R-:W-:Y:S01]  /*08d0*/  USHF.L.U32 UR14, UR14, 0x1, URZ ;  /* 0x000000010e0e7899 */ /* 0x000fe200080006ff */
[----:B------:R-:W-:Y:S01]  /*08e0*/  ELECT P1, URZ, PT ;  /* 0x0000000000ff782f */ /* 0x000fe20003820000 */
[----:B------:R-:W3:Y:S02]  /*08f0*/  FENCE.VIEW.ASYNC.S ;  /* 0x00000000000073c6 */ /* 0x000ee40000000000 */
[----:B---3--:R3:W4:Y:S08]  /*0900*/  SYNCS.EXCH.64 URZ, [UR9+0x100], UR12 ;  /* 0x0001000c09ff75b2 */ /* 0x0087300008000100 */
[----:B------:R3:W1:Y:S01]  /*0910*/  SYNCS.EXCH.64 URZ, [UR9+0x110], UR14 ;  /* 0x0001100e09ff75b2 */ /* 0x0006620008000100 */
[----:B------:R3:W1:Y:S01]  /*0920*/  SYNCS.EXCH.64 URZ, [UR9+0x108], UR12 ;  /* 0x0001080c09ff75b2 */ /* 0x0006620008000100 */
[----:B------:R3:W1:Y:S01]  /*0930*/  SYNCS.EXCH.64 URZ, [UR9+0x118], UR14 ;  /* 0x0001180e09ff75b2 */ /* 0x0006620008000100 */
[----:B------:R-:W-:Y:S01]  /*0940*/  NOP ;  /* 0x0000000000007918 */ /* 0x000fe20000000000 */
.L_x_11:
[----:B------:R-:W2:Y:S01]  /*0950*/  SHFL.IDX PT, R0, R172, RZ, 0x1f ;  /* 0x00001fffac007589 */ /* 0x000ea200000e0000 */
[----:B------:R-:W-:Y:S01]  /*0960*/  NOP ;  /* 0x0000000000007918 */ /* 0x000fe20000000000 */
[----:B--2---:R-:W-:-:S13]  /*0970*/  ISETP.NE.AND P1, PT, R0, 0x3, PT ;  /* 0x000000030000780c */ /* 0x004fda0003f25270 */
[----:B------:R-:W-:Y:S05]  /*0980*/  @P1 BRA `(.L_x_12) ;  /* 0x00000000002c1947 */ /* 0x000fea0003800000 */
[----:B------:R-:W-:Y:S01]  /*0990*/  UMOV UR8, 0x400 ;  /* 0x0000040000087882 */ /* 0x000fe20000000000 */
[----:B------:R-:W-:Y:S01]  /*09a0*/  UMOV UR6, 0x20 ;  /* 0x0000002000067882 */ /* 0x000fe20000000000 */
[----:B------:R-:W-:Y:S02]  /*09b0*/  ULEA UR8, UR37, UR8, 0x18 ;  /* 0x0000000825087291 */ /* 0x000fe4000f8ec0ff */
[----:B---3--:R-:W-:-:S04]  /*09c0*/  UIADD3 UR12, UPT, UPT, -UR6, 0x100000, URZ ;  /* 0x00100000060c7890 */ /* 0x008fc8000fffe1ff */
[----:B------:R-:W-:Y:S02]  /*09d0*/  USHF.L.U32 UR13, UR12, 0xb, URZ ;  /* 0x0000000b0c0d7899 */ /* 0x000fe400080006ff */
[----:B------:R-:W-:Y:S01]  /*09e0*/  USHF.L.U32 UR12, UR12, 0x1, URZ ;  /* 0x000000010c0c7899 */ /* 0x000fe200080006ff */
[----:B------:R-:W-:Y:S01]  /*09f0*/  ELECT P1, URZ, PT ;  /* 0x0000000000ff782f */ /* 0x000fe20003820000 */
[----:B------:R-:W2:Y:S10]  /*0a00*/  FENCE.VIEW.ASYNC.S ;  /* 0x00000000000073c6 */ /* 0x000eb40000000000 */
[----:B--2---:R2:W3:Y:S01]  /*0a10*/  SYNCS.EXCH.64 URZ, [UR8+0x120], UR12 ;  /* 0x0001200c08ff75b2 */ /* 0x0044e20008000100 */
[----:B------:R2:W1:Y:S01]  /*0a20*/  SYNCS.EXCH.64 URZ, [UR8+0x128], UR12 ;  /* 0x0001280c08ff75b2 */ /* 0x0004620008000100 */
[----:B------:R-:W-:Y:S01]  /*0a30*/  NOP ;  /* 0x0000000000007918 */ /* 0x000fe20000000000 */
.L_x_12:
[----:B------:R-:W4:Y:S01]  /*0a40*/  SHFL.IDX PT, R0, R172, RZ, 0x1f ;  /* 0x00001fffac007589 */ /* 0x000f2200000e0000 */
[----:B------:R-:W-:Y:S01]  /*0a50*/  NOP ;  /* 0x0000000000007918 */ /* 0x000fe20000000000 */
[----:B----4-:R-:W-:-:S13]  /*0a60*/  ISETP.NE.AND P1, PT, R0, 0x4, PT ;  /* 0x000000040000780c */ /* 0x010fda0003f25270 */
[----:B------:R-:W-:Y:S05]  /*0a70*/  @P1 BRA `(.L_x_13) ;  /* 0x0000000000481947 */ /* 0x000fea0003800000 */
[----:B---3--:R-:W-:Y:S01]  /*0a80*/  UMOV UR9, 0x1a0 ;  /* 0x000001a000097882 */ /* 0x008fe20000000000 */
[----:B--2---:R-:W-:Y:S01]  /*0a90*/  UMOV UR8, 0x400 ;  /* 0x0000040000087882 */ /* 0x004fe20000000000 */
[----:B------:R-:W-:Y:S01]  /*0aa0*/  USEL UR9, UR9, 0x1e0, UP5 ;  /* 0x000001e009097887 */ /* 0x000fe2000a800000 */
        /* <DEDUP_REMOVED lines=9> */
[----:B------:R-:W2:Y:S02]  /*0b40*/  FENCE.VIEW.ASYNC.S ;  /* 0x00000000000073c6 */ /* 0x000ea40000000000 */
[----:B--2---:R4:W2:Y:S08]  /*0b50*/  SYNCS.EXCH.64 URZ, [UR8+0x130], UR12 ;  /* 0x0001300c08ff75b2 */ /* 0x0048b00008000100 */
[----:B------:R4:W3:Y:S01]  /*0b60*/  SYNCS.EXCH.64 URZ, [UR8+0x140], UR14 ;  /* 0x0001400e08ff75b2 */ /* 0x0008e20008000100 */
[----:B------:R4:W1:Y:S01]  /*0b70*/  SYNCS.EXCH.64 URZ, [UR8+0x138], UR12 ;  /* 0x0001380c08ff75b2 */ /* 0x0008620008000100 */
[----:B------:R4:W1:Y:S02]  /*0b80*/  SYNCS.EXCH.64 URZ, [UR8+0x148], UR14 ;  /* 0x0001480e08ff75b2 */ /* 0x0008640008000100 */
[----:B----4-:R-:W-:Y:S01]  /*0b90*/  NOP ;  /* 0x0000000000007918 */ /* 0x010fe20000000000 */
.L_x_13:
[----:B------:R-:W4:Y:S01]  /*0ba0*/  SHFL.IDX PT, R0, R172, RZ, 0x1f ;  /* 0x00001fffac007589 */ /* 0x000f2200000e0000 */
[----:B------:R-:W-:Y:S01]  /*0bb0*/  NOP ;  /* 0x0000000000007918 */ /* 0x000fe20000000000 */
[----:B----4-:R-:W-:-:S13]  /*0bc0*/  ISETP.NE.AND P1, PT, R0, 0x5, PT ;  /* 0x000000050000780c */ /* 0x010fda0003f25270 */
[----:B------:R-:W-:Y:S05]  /*0bd0*/  @P1 BRA `(.L_x_14) ;  /* 0x0000000000541947 */ /* 0x000fea0003800000 */
[----:B---3--:R-:W-:Y:S01]  /*0be0*/  UMOV UR9, 0x400 ;  /* 0x0000040000097882 */ /* 0x008fe20000000000 */
[----:B--2---:R-:W-:Y:S01]  /*0bf0*/  UMOV UR8, 0x1 ;  /* 0x0000000100087882 */ /* 0x004fe20000000000 */
        /* <DEDUP_REMOVED lines=13> */
[----:B------:R4:W1:Y:S01]  /*0cd0*/  SYNCS.EXCH.64 URZ, [UR9+0x178], UR14 ;  /* 0x0001780e09ff75b2 */ /* 0x0008620008000100 */
[----:B------:R4:W1:Y:S01]  /*0ce0*/  SYNCS.EXCH.64 URZ, [UR9+0x160], UR12 ;  /* 0x0001600c09ff75b2 */ /* 0x0008620008000100 */
[----:B------:R4:W1:Y:S01]  /*0cf0*/  SYNCS.EXCH.64 URZ, [UR9+0x180], UR14 ;  /* 0x0001800e09ff75b2 */ /* 0x0008620008000100 */
[----:B------:R4:W1:Y:S01]  /*0d00*/  SYNCS.EXCH.64 URZ, [UR9+0x168], UR12 ;  /* 0x0001680c09ff75b2 */ /* 0x0008620008000100 */
[----:B------:R4:W1:Y:S02]  /*0d10*/  SYNCS.EXCH.64 URZ, [UR9+0x188], UR14 ;  /* 0x0001880e09ff75b2 */ /* 0x0008640008000100 */
[----:B----4-:R-:W-:Y:S01]  /*0d20*/  NOP ;  /* 0x0000000000007918 */ /* 0x010fe20000000000 */
.L_x_14:
[----:B------:R-:W4:Y:S01]  /*0d30*/  SHFL.IDX PT, R0, R172, RZ, 0x1f ;  /* 0x00001fffac007589 */ /* 0x000f2200000e0000 */
[----:B------:R-:W-:Y:S01]  /*0d40*/  ISETP.NE.OR P0, PT, RZ, UR10, !P0 ;  /* 0x0000000aff007c0c */ /* 0x000fe2000c705670 */
[----:B------:R-:W-:Y:S01]  /*0d50*/  NOP ;  /* 0x0000000000007918 */ /* 0x000fe20000000000 */
[----:B----4-:R-:W-:-:S13]  /*0d60*/  ISETP.NE.AND P1, PT, R0, 0x3, PT ;  /* 0x000000030000780c */ /* 0x010fda0003f25270 */
[----:B------:R-:W-:Y:S05]  /*0d70*/  @P1 BRA `(.L_x_15) ;  /* 0x0000000000341947 */ /* 0x000fea0003800000 */
[----:B--2---:R-:W-:Y:S01]  /*0d80*/  UMOV UR8, 0x400 ;  /* 0x0000040000087882 */ /* 0x004fe20000000000 */
[----:B------:R-:W-:Y:S01]  /*0d90*/  UMOV UR6, 0x20 ;  /* 0x0000002000067882 */ /* 0x000fe20000000000 */
[----:B------:R-:W-:Y:S02]  /*0da0*/  ULEA UR8, UR37, UR8, 0x18 ;  /* 0x0000000825087291 */ /* 0x000fe4000f8ec0ff */
[----:B---3--:R-:W-:-:S04]  /*0db0*/  UIADD3 UR12, UPT, UPT, -UR6, 0x100000, URZ ;  /* 0x00100000060c7890 */ /* 0x008fc8000fffe1ff */
[----:B------:R-:W-:Y:S02]  /*0dc0*/  USHF.L.U32 UR13, UR12, 0xb, URZ ;  /* 0x0000000b0c0d7899 */ /* 0x000fe400080006ff */
[----:B------:R-:W-:Y:S01]  /*0dd0*/  USHF.L.U32 UR12, UR12, 0x1, URZ ;  /* 0x000000010c0c7899 */ /* 0x000fe200080006ff */
[----:B------:R-:W-:Y:S01]  /*0de0*/  ELECT P1, URZ, PT ;  /* 0x0000000000ff782f */ /* 0x000fe20003820000 */
[----:B------:R-:W2:Y:S10]  /*0df0*/  FENCE.VIEW.ASYNC.S ;  /* 0x00000000000073c6 */ /* 0x000eb40000000000 */
[----:B--2---:R4:W2:Y:S01]  /*0e00*/  SYNCS.EXCH.64 URZ, [UR8+0x190], UR12 ;  /* 0x0001900c08ff75b2 */ /* 0x0048a20008000100 */
[----:B------:R4:W3:Y:S01]  /*0e10*/  SYNCS.EXCH.64 URZ, [UR8+0x1a0], UR12 ;  /* 0x0001a00c08ff75b2 */ /* 0x0008e20008000100 */
[----:B------:R4:W1:Y:S01]  /*0e20*/  SYNCS.EXCH.64 URZ, [UR8+0x198], UR12 ;  /* 0x0001980c08ff75b2 */ /* 0x0008620008000100 */
[----:B------:R4:W1:Y:S02]  /*0e30*/  SYNCS.EXCH.64 URZ, [UR8+0x1a8], UR12 ;  /* 0x0001a80c08ff75b2 */ /* 0x0008640008000100 */
[----:B----4-:R-:W-:Y:S01]  /*0e40*/  NOP ;  /* 0x0000000000007918 */ /* 0x010fe20000000000 */
.L_x_15:
[----:B------:R-:W-:Y:S01]  /*0e50*/  VOTEU.ALL UP1, P0 ;  /* 0x0000000000ff7886 */ /* 0x000fe20000020000 */
[----:B--2---:R-:W2:Y:S01]  /*0e60*/  LDCU UR8, c[0x0][0x36c] ;  /* 0x00006d80ff0877ac */ /* 0x004ea20008000800 */
[----:B------:R-:W-:Y:S01]  /*0e70*/  NOP ;  /* 0x0000000000007918 */ /* 0x000fe20000000000 */
[----:B------:R-:W-:Y:S01]  /*0e80*/  LOP3.LUT R9, R187, 0x1f, RZ, 0xc0, !PT ;  /* 0x0000001fbb097812 */ /* 0x000fe200078ec0ff */
[----:B---3--:R-:W-:Y:S01]  /*0e90*/  UMOV UR12, 0x20 ;  /* 0x00000020000c7882 */ /* 0x008fe20000000000 */
[----:B------:R-:W-:Y:S01]  /*0ea0*/  @!UP1 UMOV UR6, 0x400 ;  /* 0x0000040000069882 */ /* 0x000fe20000000000 */
[----:B------:R-:W-:-:S04]  /*0eb0*/  @!UP1 UIADD3 UR12, UPT, UPT, -UR12, 0x100000, URZ ;  /* 0x001000000c0c9890 */ /* 0x000fc8000fffe1ff */
[----:B------:R-:W-:Y:S02]  /*0ec0*/  @!UP1 USHF.L.U32 UR13, UR12, 0xb, URZ ;  /* 0x0000000b0c0d9899 */ /* 0x000fe400080006ff */
[----:B------:R-:W-:Y:S02]  /*0ed0*/  @!UP1 USHF.L.U32 UR12, UR12, 0x1, URZ ;  /* 0x000000010c0c9899 */ /* 0x000fe400080006ff */
[----:B------:R-:W-:Y:S01]  /*0ee0*/  @!UP1 ULEA UR6, UR37, UR6, 0x18 ;  /* 0x0000000625069291 */ /* 0x000fe2000f8ec0ff */
[----:B------:R-:W-:Y:S01]  /*0ef0*/  VOTEU.ALL UP1, P0 ;  /* 0x0000000000ff7886 */ /* 0x000fe20000020000 */
[----:B------:R-:W-:Y:S01]  /*0f00*/  UISETP.NE.AND UP4, UPT, UR10, URZ, UPT ;  /* 0x000000ff0a00728c */ /* 0x000fe2000bf85270 */
[----:B------:R-:W3:Y:S09]  /*0f10*/  FENCE.VIEW.ASYNC.S ;  /* 0x00000000000073c6 */ /* 0x000ef20000000000 */
[----:B---3--:R3:W4:Y:S01]  /*0f20*/  @!UP1 SYNCS.EXCH.64 URZ, [UR6+0x1b0], UR12 ;  /* 0x0001b00c06ff95b2 */ /* 0x0087220008000100 */
[----:B--2---:R-:W-:-:S09]  /*0f30*/  UISETP.EQ.U32.AND UP1, UPT, UR8, 0x1, UPT ;  /* 0x000000010800788c */ /* 0x004fd2000bf22070 */
[----:B------:R-:W-:Y:S05]  /*0f40*/  BRA.U !UP1, `(.L_x_16) ;  /* 0x0000000109087547 */ /* 0x000fea000b800000 */
[----:B-1--4-:R-:W-:Y:S01]  /*0f50*/  UCGABAR_ARV ;  /* 0x00000000000079c7 */ /* 0x012fe20008000000 */
[----:B------:R-:W-:Y:S05]  /*0f60*/  BRA `(.L_x_17) ;  /* 0x0000000000047947 */ /* 0x000fea0003800000 */
.L_x_16:
[----:B-1--4-:R-:W-:Y:S01]  /*0f70*/  NOP ;  /* 0x0000000000007918 */ /* 0x012fe20000000000 */
.L_x_17:
[----:B------:R-:W1:Y:S01]  /*0f80*/  S2R R15, SR_CTAID.Y ;  /* 0x00000000000f7919 */ /* 0x000e620000002600 */
[----:B------:R-:W-:-:S05]  /*0f90*/  CS2R.32 R169, SR_CgaSize ;  /* 0x0000000000a97805 */ /* 0x000fca0000008a00 */
[----:B------:R-:W-:-:S05]  /*0fa0*/  IMAD R169, R169, -0xa0, RZ ;  /* 0xffffff60a9a97824 */ /* 0x000fca00078e02ff */
[----:B---3--:R-:W-:-:S14]  /*0fb0*/  R2UR UR6, R169 ;  /* 0x00000000a90672ca */ /* 0x008fdc00000e0000 */
[----:B------:R-:W2:Y:S01]  /*0fc0*/  LDCU UR6, c[0x0][UR6+0x2b4] ;  /* 0x00005680060677ac */ /* 0x000ea20008000800 */
[----:B------:R-:W-:-:S05]  /*0fd0*/  CS2R.32 R0, SR_CgaSize ;  /* 0x0000000000007805 */ /* 0x000fca0000008a00 */
[----:B------:R-:W-:-:S06]  /*0fe0*/  IMAD R0, R0, -0xa0, RZ ;  /* 0xffffff6000007824 */ /* 0x000fcc00078e02ff */
[----:B------:R-:W3:Y:S01]  /*0ff0*/  LDC R0, c[0x0][R0+0x2a4] ;  /* 0x0000a90000007b82 */ /* 0x000ee20000000800 */
[----:B------:R-:W-:Y:S01]  /*1000*/  PRMT R8, RZ, 0x7610, R8 ;  /* 0x00007610ff087816 */ /* 0x000fe20000000008 */
[----:B------:R-:W4:Y:S01]  /*1010*/  S2R R10, SR_CTAID.X ;  /* 0x00000000000a7919 */ /* 0x000f220000002500 */
[----:B------:R-:W-:-:S05]  /*1020*/  CS2R.32 R169, SR_CgaSize ;  /* 0x0000000000a97805 */ /* 0x000fca0000008a00 */
[----:B------:R-:W-:-:S05]  /*1030*/  IMAD R169, R169, -0xa0, RZ ;  /* 0xffffff60a9a97824 */ /* 0x000fca00078e02ff */
[----:B------:R-:W-:-:S14]  /*1040*/  R2UR UR8, R169 ;  /* 0x00000000a90872ca */ /* 0x000fdc00000e0000 */
[----:B------:R-:W3:Y:S01]  /*1050*/  LDCU UR8, c[0x0][UR8+0x2b0] ;  /* 0x00005600080877ac */ /* 0x000ee20008000800 */
[----:B------:R-:W-:Y:S01]  /*1060*/  UISETP.NE.AND UP2, UPT, UR10, 0x2, UPT ;  /* 0x000000020a00788c */ /* 0x000fe2000bf45270 */
[----:B------:R-:W2:Y:S01]  /*1070*/  LDC R11, c[0x0][0xb24] ;  /* 0x0002c900ff0b7b82 */ /* 0x000ea20000000800 */
[----:B------:R-:W-:-:S05]  /*1080*/  CS2R.32 R2, SR_CgaSize ;  /* 0x0000000000027805 */ /* 0x000fca0000008a00 */
[----:B------:R-:W-:-:S06]  /*1090*/  IMAD R2, R2, -0xa0, RZ ;  /* 0xffffff6002027824 */ /* 0x000fcc00078e02ff */
[----:B------:R-:W3:Y:S08]  /*10a0*/  LDC R2, c[0x0][R2+0x2a0] ;  /* 0x0000a80002027b82 */ /* 0x000ef00000000800 */
[----:B------:R-:W3:Y:S01]  /*10b0*/  LDC R72, c[0x0][0xb24] ;  /* 0x0002c900ff487b82 */ /* 0x000ee20000000800 */
[----:B-1----:R-:W-:-:S07]  /*10c0*/  I2FP.F32.U32 R168, R15 ;  /* 0x0000000f00a87245 */ /* 0x002fce0000201000 */
[----:B------:R-:W1:Y:S01]  /*10d0*/  S2UR UR36, SR_CTAID.Z ;  /* 0x00000000002479c3 */ /* 0x000e620000002700 */
[----:B--2---:R-:W-:Y:S01]  /*10e0*/  ISETP.GE.AND P0, PT, R11, 0x1, PT ;  /* 0x000000010b00780c */ /* 0x004fe20003f06270 */
[----:B----4-:R-:W-:Y:S01]  /*10f0*/  IMAD.MOV.U32 R14, RZ, RZ, R10 ;  /* 0x000000ffff0e7224 */ /* 0x010fe200078e000a */
[----:B------:R-:W-:Y:S01]  /*1100*/  I2FP.F32.U32 R169, R10 ;  /* 0x0000000a00a97245 */ /* 0x000fe20000201000 */
[----:B------:R-:W-:Y:S01]  /*1110*/  FMUL R168, R168, UR6 ;  /* 0x00000006a8a87c20 */ /* 0x000fe20008400000 */
[----:B------:R-:W2:Y:S03]  /*1120*/  LDCU UR6, c[0x0][0xb30] ;  /* 0x00016600ff0677ac */ /* 0x000ea60008000800 */
[----:B---3--:R-:W-:Y:S02]  /*1130*/  FMUL R169, R169, UR8 ;  /* 0x00000008a9a97c20 */ /* 0x008fe40008400000 */
[----:B------:R-:W3:Y:S08]  /*1140*/  F2I.U32.TRUNC.NTZ R168, R168 ;  /* 0x000000a800a87305 */ /* 0x000ef0000020f000 */
[----:B------:R-:W4:Y:S01]  /*1150*/  F2I.U32.TRUNC.NTZ R169, R169 ;  /* 0x000000a900a97305 */ /* 0x000f22000020f000 */
[----:B--2---:R-:W-:Y:S01]  /*1160*/  UISETP.NE.AND UP3, UPT, UR6, 0x1, UPT ;  /* 0x000000010600788c */ /* 0x004fe2000bf65270 */
[----:B---3--:R-:W-:-:S05]  /*1170*/  IADD3 R168, PT, PT, -R168, RZ, RZ ;  /* 0x000000ffa8a87210 */ /* 0x008fca0007ffe1ff */
[----:B------:R-:W-:Y:S01]  /*1180*/  IMAD R168, R0, R168, R15 ;  /* 0x000000a800a87224 */ /* 0x000fe200078e020f */
[----:B------:R-:W-:Y:S01]  /*1190*/  PRMT R0, RZ, 0x7610, R0 ;  /* 0x00007610ff007816 */ /* 0x000fe20000000000 */
[----:B----4-:R-:W-:-:S04]  /*11a0*/  IMAD.MOV R169, RZ, RZ, -R169 ;  /* 0x000000ffffa97224 */ /* 0x010fc800078e0aa9 */
[----:B------:R-:W-:Y:S01]  /*11b0*/  IMAD R169, R2, R169, R10 ;  /* 0x000000a902a97224 */ /* 0x000fe200078e020a */
[----:B-1----:R-:W-:Y:S06]  /*11c0*/  BRA.U UP4, `(.L_x_18) ;  /* 0x0000000104247547 */ /* 0x002fec000b800000 */
[----:B------:R-:W-:Y:S01]  /*11d0*/  ISETP.NE.AND P1, PT, R168, RZ, PT ;  /* 0x000000ffa800720c */ /* 0x000fe20003f25270 */
[----:B------:R-:W-:Y:S01]  /*11e0*/  IMAD.MOV.U32 R0, RZ, RZ, 0x3 ;  /* 0x00000003ff007424 */ /* 0x000fe200078e00ff */
[C---:B------:R-:W-:Y:S02]  /*11f0*/  LOP3.LUT R2, R169.reuse, 0xfffffffe, RZ, 0xc0, !PT ;  /* 0xfffffffea9027812 */ /* 0x040fe400078ec0ff */
[----:B------:R-:W-:Y:S02]  /*1200*/  ISETP.LT.U32.OR P1, PT, R169, 0x2, !P1 ;  /* 0x00000002a900780c */ /* 0x000fe40004f21470 */
[----:B------:R-:W-:Y:S02]  /*1210*/  SHF.L.U32 R0, R0, R2, RZ ;  /* 0x0000000200007219 */ /* 0x000fe400000006ff */
[----:B------:R-:W-:Y:S02]  /*1220*/  SEL R4, RZ, 0x1, !P1 ;  /* 0x00000001ff047807 */ /* 0x000fe40004800000 */
[----:B------:R-:W-:-:S05]  /*1230*/  SEL R3, RZ, 0x2, !P1 ;  /* 0x00000002ff037807 */ /* 0x000fca0004800000 */
[----:B------:R-:W-:-:S05]  /*1240*/  IMAD.IADD R3, R4, 0x1, R3 ;  /* 0x0000000104037824 */ /* 0x000fca00078e0203 */
[----:B------:R-:W-:Y:S02]  /*1250*/  PRMT R8, R3, 0x7610, R8 ;  /* 0x0000761003087816 */ /* 0x000fe40000000008 */
.L_x_18:
[----:B------:R-:W-:Y:S05]  /*1260*/  @!P0 BRA `(.L_x_19) ;  /* 0x0000000000b88947 */ /* 0x000fea0003800000 */
[----:B------:R-:W1:Y:S01]  /*1270*/  LDC.64 R4, c[0x0][0xb18] ;  /* 0x0002c600ff047b82 */ /* 0x000e620000000a00 */
[----:B------:R-:W-:-:S07]  /*1280*/  ISETP.NE.AND P0, PT, R11, 0x1, PT ;  /* 0x000000010b00780c */ /* 0x000fce0003f05270 */
[----:B------:R-:W2:Y:S08]  /*1290*/  LDC R14, c[0x0][0xb0c] ;  /* 0x0002c300ff0e7b82 */ /* 0x000eb00000000800 */
[----:B------:R-:W3:Y:S08]  /*12a0*/  LDC R16, c[0x0][0x370] ;  /* 0x0000dc00ff107b82 */ /* 0x000ef00000000800 */
[----:B------:R-:W4:Y:S01]  /*12b0*/  LDC R13, c[0x0][0x374] ;  /* 0x0000dd00ff0d7b82 */ /* 0x000f220000000800 */
[----:B-1----:R-:W-:-:S07]  /*12c0*/  ISETP.NE.AND P1, PT, R4, 0x1, PT ;  /* 0x000000010400780c */ /* 0x002fce0003f25270 */
[----:B------:R-:W3:Y:S01]  /*12d0*/  LDC.64 R6, c[0x0][0xb10] ;  /* 0x0002c400ff067b82 */ /* 0x000ee20000000a00 */
[----:B--2---:R-:W-:-:S07]  /*12e0*/  ISETP.NE.AND P2, PT, R14, 0x1, PT ;  /* 0x000000010e00780c */ /* 0x004fce0003f45270 */
[----:B------:R-:W1:Y:S08]  /*12f0*/  LDC R12, c[0x0][0xb20] ;  /* 0x0002c800ff0c7b82 */ /* 0x000e700000000800 */
[----:B------:R-:W2:Y:S01]  /*1300*/  LDC.64 R2, c[0x0][0xb28] ;  /* 0x0002ca00ff027b82 */ /* 0x000ea20000000a00 */
[----:B----4-:R-:W-:-:S04]  /*1310*/  IMAD.HI.U32 R17, R13, R5, RZ ;  /* 0x000000050d117227 */ /* 0x010fc800078e00ff */
[----:B------:R-:W-:-:S04]  /*1320*/  IMAD.HI.U32 R5, R15, R5, RZ ;  /* 0x000000050f057227 */ /* 0x000fc800078e00ff */
[----:B---3--:R-:W-:-:S05]  /*1330*/  IMAD.HI.U32 R18, R16, R6, RZ ;  /* 0x0000000610127227 */ /* 0x008fca00078e00ff */
[-C--:B------:R-:W-:Y:S01]  /*1340*/  @P2 SHF.R.U32.HI R16, RZ, R7.reuse, R18 ;  /* 0x00000007ff102219 */ /* 0x080fe20000011612 */
[C---:B------:R-:W-:Y:S01]  /*1350*/  IMAD.HI.U32 R18, R10.reuse, R6, RZ ;  /* 0x000000060a127227 */ /* 0x040fe200078e00ff */
[-C--:B-1----:R-:W-:Y:S02]  /*1360*/  @P1 SHF.R.U32.HI R13, RZ, R12.reuse, R17 ;  /* 0x0000000cff0d1219 */ /* 0x082fe40000011611 */
[----:B------:R-:W-:Y:S02]  /*1370*/  SHF.R.U32.HI R5, RZ, R12, R5 ;  /* 0x0000000cff057219 */ /* 0x000fe40000011605 */
[----:B------:R-:W-:Y:S02]  /*1380*/  SHF.R.U32.HI R18, RZ, R7, R18 ;  /* 0x00000007ff127219 */ /* 0x000fe40000011612 */
[----:B------:R-:W-:Y:S01]  /*1390*/  SEL R5, R15, R5, !P1 ;  /* 0x000000050f057207 */ /* 0x000fe20004800000 */
[----:B--2---:R-:W-:Y:S01]  /*13a0*/  IMAD.HI.U32 R17, R13, R2, RZ ;  /* 0x000000020d117227 */ /* 0x004fe200078e00ff */
[----:B------:R-:W-:-:S03]  /*13b0*/  SEL R18, R10, R18, !P2 ;  /* 0x000000120a127207 */ /* 0x000fc60005000000 */
[----:B------:R-:W-:Y:S01]  /*13c0*/  IMAD.HI.U32 R6, R16, R2, RZ ;  /* 0x0000000210067227 */ /* 0x000fe200078e00ff */
[----:B------:R-:W-:-:S04]  /*13d0*/  @P0 SHF.R.U32.HI R13, RZ, R3, R17 ;  /* 0x00000003ff0d0219 */ /* 0x000fc80000011611 */
[----:B------:R-:W-:Y:S01]  /*13e0*/  @P0 SHF.R.U32.HI R16, RZ, R3, R6 ;  /* 0x00000003ff100219 */ /* 0x000fe20000011606 */
[----:B------:R-:W-:-:S04]  /*13f0*/  IMAD R13, R13, R11, RZ ;  /* 0x0000000b0d0d7224 */ /* 0x000fc800078e02ff */
[----:B------:R-:W-:Y:S01]  /*1400*/  IMAD R6, R16, R11, RZ ;  /* 0x0000000b10067224 */ /* 0x000fe200078e02ff */
[----:B------:R-:W-:-:S04]  /*1410*/  ISETP.GE.AND P1, PT, R5, R13, PT ;  /* 0x0000000d0500720c */ /* 0x000fc80003f26270 */
[----:B------:R-:W-:Y:S01]  /*1420*/  ISETP.GE.OR P1, PT, R18, R6, P1 ;  /* 0x000000061200720c */ /* 0x000fe20000f26670 */
[----:B------:R-:W-:-:S05]  /*1430*/  IMAD.HI.U32 R6, R5, R2, RZ ;  /* 0x0000000205067227 */ /* 0x000fca00078e00ff */
[----:B------:R-:W-:-:S04]  /*1440*/  SHF.R.U32.HI R6, RZ, R3, R6 ;  /* 0x00000003ff067219 */ /* 0x000fc80000011606 */
[----:B------:R-:W-:-:S03]  /*1450*/  SEL R6, R5, R6, !P0 ;  /* 0x0000000605067207 */ /* 0x000fc60004000000 */
[----:B------:R-:W-:Y:S01]  /*1460*/  @!P1 IMAD.HI.U32 R7, R18, R2, RZ ;  /* 0x0000000212079227 */ /* 0x000fe200078e00ff */
[----:B------:R-:W-:-:S04]  /*1470*/  IADD3 R2, PT, PT, -R6, RZ, RZ ;  /* 0x000000ff06027210 */ /* 0x000fc80007ffe1ff */
[----:B------:R-:W-:Y:S01]  /*1480*/  @!P1 SHF.R.U32.HI R3, RZ, R3, R7 ;  /* 0x00000003ff039219 */ /* 0x000fe20000011607 */
[----:B------:R-:W-:Y:S01]  /*1490*/  IMAD R2, R11, R2, R5 ;  /* 0x000000020b027224 */ /* 0x000fe200078e0205 */
[----:B------:R-:W-:Y:S02]  /*14a0*/  IADD3 R7, PT, PT, -R5, RZ, RZ ;  /* 0x000000ff05077210 */ /* 0x000fe40007ffe1ff */
[----:B------:R-:W-:-:S03]  /*14b0*/  @!P1 SEL R3, R18, R3, !P0 ;  /* 0x0000000312039207 */ /* 0x000fc60004000000 */
[----:B------:R-:W-:Y:S02]  /*14c0*/  IMAD R7, R4, R7, R15 ;  /* 0x0000000704077224 */ /* 0x000fe400078e020f */
[--C-:B------:R-:W-:Y:S02]  /*14d0*/  @!P1 IMAD.IADD R6, R6, 0x1, -R3.reuse ;  /* 0x0000000106069824 */ /* 0x100fe400078e0a03 */
[----:B------:R-:W-:Y:S01]  /*14e0*/  @!P1 IMAD R3, R2, R16, R3 ;  /* 0x0000001002039224 */ /* 0x000fe200078e0203 */
[----:B------:R-:W-:Y:S01]  /*14f0*/  IADD3 R2, PT, PT, -R18, RZ, RZ ;  /* 0x000000ff12027210 */ /* 0x000fe20007ffe1ff */
[----:B------:R-:W-:Y:S02]  /*1500*/  @!P1 IMAD R5, R6, R11, R18 ;  /* 0x0000000b06059224 */ /* 0x000fe400078e0212 */
[----:B------:R-:W-:Y:S02]  /*1510*/  @!P1 IMAD.MOV.U32 R18, RZ, RZ, R3 ;  /* 0x000000ffff129224 */ /* 0x000fe400078e0003 */
[----:B------:R-:W-:-:S02]  /*1520*/  IMAD R2, R14, R2, R10 ;  /* 0x000000020e027224 */ /* 0x000fc400078e020a */
[----:B------:R-:W-:Y:S02]  /*1530*/  IMAD R15, R5, R4, R7 ;  /* 0x00000004050f7224 */ /* 0x000fe400078e0207 */
[----:B------:R-:W-:Y:S02]  /*1540*/  IMAD R14, R18, R14, R2 ;  /* 0x0000000e120e7224 */ /* 0x000fe400078e0202 */
.L_x_19:
[----:B------:R-:W-:Y:S05]  /*1550*/  BRA.U UP3, `(.L_x_20) ;  /* 0x0000000103407547 */ /* 0x000fea000b800000 */
[----:B------:R-:W1:Y:S08]  /*1560*/  LDC.64 R4, c[0x0][0xb10] ;  /* 0x0002c400ff047b82 */ /* 0x000e700000000a00 */
[----:B------:R-:W2:Y:S08]  /*1570*/  LDC.64 R2, c[0x0][0xb18] ;  /* 0x0002c600ff027b82 */ /* 0x000eb00000000a00 */
[----:B------:R-:W3:Y:S08]  /*1580*/  LDC R6, c[0x0][0xb20] ;  /* 0x0002c800ff067b82 */ /* 0x000ef00000000800 */
[----:B------:R-:W4:Y:S01]  /*1590*/  LDC R7, c[0x0][0xb0c] ;  /* 0x0002c300ff077b82 */ /* 0x000f220000000800 */
[----:B-1----:R-:W-:-:S05]  /*15a0*/  IMAD.HI.U32 R4, R14, R4, RZ ;  /* 0x000000040e047227 */ /* 0x002fca00078e00ff */
[----:B------:R-:W-:Y:S01]  /*15b0*/  SHF.R.U32.HI R4, RZ, R5, R4 ;  /* 0x00000005ff047219 */ /* 0x000fe20000011604 */
[----:B--2---:R-:W-:Y:S01]  /*15c0*/  IMAD.HI.U32 R3, R15, R3, RZ ;  /* 0x000000030f037227 */ /* 0x004fe200078e00ff */
[----:B------:R-:W-:-:S04]  /*15d0*/  ISETP.NE.AND P0, PT, R2, 0x1, PT ;  /* 0x000000010200780c */ /* 0x000fc80003f05270 */
[----:B---3--:R-:W-:-:S04]  /*15e0*/  SHF.R.U32.HI R3, RZ, R6, R3 ;  /* 0x00000006ff037219 */ /* 0x008fc80000011603 */
[----:B------:R-:W-:Y:S02]  /*15f0*/  SEL R3, R15, R3, !P0 ;  /* 0x000000030f037207 */ /* 0x000fe40004000000 */
[----:B----4-:R-:W-:-:S04]  /*1600*/  ISETP.NE.AND P1, PT, R7, 0x1, PT ;  /* 0x000000010700780c */ /* 0x010fc80003f25270 */
[----:B------:R-:W-:-:S05]  /*1610*/  SEL R5, R14, R4, !P1 ;  /* 0x000000040e057207 */ /* 0x000fca0004800000 */
[----:B------:R-:W-:Y:S02]  /*1620*/  IMAD.IADD R4, R3, 0x1, -R5 ;  /* 0x0000000103047824 */ /* 0x000fe400078e0a05 */
[----:B------:R-:W-:Y:S02]  /*1630*/  IMAD.IADD R3, R5, 0x1, -R3 ;  /* 0x0000000105037824 */ /* 0x000fe400078e0a03 */
[----:B------:R-:W-:Y:S02]  /*1640*/  IMAD R14, R4, R7, R14 ;  /* 0x00000007040e7224 */ /* 0x000fe400078e020e */
[----:B------:R-:W-:Y:S02]  /*1650*/  IMAD R15, R3, R2, R15 ;  /* 0x00000002030f7224 */ /* 0x000fe400078e020f */
.L_x_20:
[----:B------:R-:W-:Y:S05]  /*1660*/  BRA.U !UP1, `(.L_x_21) ;  /* 0x00000001090c7547 */ /* 0x000fea000b800000 */
[----:B------:R-:W-:Y:S01]  /*1670*/  UCGABAR_WAIT ;  /* 0x0000000000007dc7 */ /* 0x000fe20008000000 */
[----:B------:R-:W-:Y:S01]  /*1680*/  CCTL.IVALL ;  /* 0x00000000ff00798f */ /* 0x000fe20002000000 */
[----:B------:R-:W-:Y:S05]  /*1690*/  BRA `(.L_x_22) ;  /* 0x0000000000047947 */ /* 0x000fea0003800000 */
.L_x_21:
[----:B------:R-:W-:Y:S06]  /*16a0*/  BAR.SYNC.DEFER_BLOCKING 0x0 ;  /* 0x0000000000007b1d */ /* 0x000fec0000010000 */
.L_x_22:
[----:B------:R-:W-:Y:S05]  /*16b0*/  BRA.U UP2, `(.L_x_23) ;  /* 0x0000001902607547 */ /* 0x000fea000b800000 */
[----:B------:R-:W1:Y:S01]  /*16c0*/  LDCU UR15, c[0x0][0x38c] ;  /* 0x00007180ff0f77ac */ /* 0x000e620008000800 */
[----:B------:R-:W2:Y:S01]  /*16d0*/  LDC R8, c[0x0][0x370] ;  /* 0x0000dc00ff087b82 */ /* 0x000ea20000000800 */
[C---:B------:R-:W-:Y:S02]  /*16e0*/  IMAD.SHL.U32 R19, R10.reuse, 0x40, RZ ;  /* 0x000000400a137824 */ /* 0x040fe400078e00ff */
[----:B------:R-:W-:Y:S01]  /*16f0*/  HFMA2 R17, -RZ, RZ, 0, 5.9604644775390625e-08 ;  /* 0x00000001ff117431 */ /* 0x000fe200000001ff */
[----:B------:R-:W-:Y:S01]  /*1700*/  UISETP.NE.AND UP1, UPT, UR10, URZ, UPT ;  /* 0x000000ff0a00728c */ /* 0x000fe2000bf25270 */
[----:B------:R-:W-:Y:S01]  /*1710*/  ISETP.NE.AND P4, PT, R9, RZ, P5 ;  /* 0x000000ff0900720c */ /* 0x000fe20002f85270 */
[----:B------:R-:W-:Y:S01]  /*1720*/  IMAD.SHL.U32 R18, R10, 0x80, RZ ;  /* 0x000000800a127824 */ /* 0x000fe200078e00ff */
[----:B------:R-:W-:Y:S01]  /*1730*/  CS2R R12, SRZ ;  /* 0x00000000000c7805 */ /* 0x000fe2000001ff00 */
[----:B------:R-:W-:Y:S01]  /*1740*/  IMAD.MOV.U32 R16, RZ, RZ, RZ ;  /* 0x000000ffff107224 */ /* 0x000fe200078e00ff */
[----:B------:R-:W3:Y:S01]  /*1750*/  LDC R0, c[0x0][0x374] ;  /* 0x0000dd00ff007b82 */ /* 0x000ee20000000800 */
[----:B------:R-:W-:Y:S01]  /*1760*/  MOV R11, 0x1 ;  /* 0x00000001000b7802 */ /* 0x000fe20000000f00 */
[----:B------:R-:W4:Y:S01]  /*1770*/  LDCU.64 UR24, c[0x0][0x348] ;  /* 0x00006900ff1877ac */ /* 0x000f220008000a00 */
[----:B------:R-:W-:Y:S01]  /*1780*/  LOP3.LUT R19, R19, 0x40, RZ, 0xc0, !PT ;  /* 0x0000004013137812 */ /* 0x000fe200078ec0ff */
[----:B------:R-:W-:Y:S01]  /*1790*/  USEL UR7, UR7, 0x2, UP1 ;  /* 0x0000000207077887 */ /* 0x000fe20008800000 */
[----:B------:R-:W-:Y:S01]  /*17a0*/  UMOV UR13, URZ ;  /* 0x000000ff000d7c82 */ /* 0x000fe20008000000 */
[----:B-1----:R-:W-:-:S04]  /*17b0*/  UIADD3 UR4, UPT, UPT, UR15, 0x3f, URZ ;  /* 0x0000003f0f047890 */ /* 0x002fc8000fffe0ff */
[----:B------:R-:W-:-:S04]  /*17c0*/  USHF.R.S32.HI UR22, URZ, 0x1f, UR4 ;  /* 0x0000001fff167899 */ /* 0x000fc80008011404 */
[----:B------:R-:W-:Y:S02]  /*17d0*/  ULEA.HI UR22, UR22, UR4, URZ, 0x6 ;  /* 0x0000000416167291 */ /* 0x000fe4000f8f30ff */
[----:B------:R-:W-:Y:S02]  /*17e0*/  UIADD3 UR4, UPT, UPT, UR15, -0x1, URZ ;  /* 0xffffffff0f047890 */ /* 0x000fe4000fffe0ff */
[----:B------:R-:W-:Y:S02]  /*17f0*/  USHF.R.S32.HI UR22, URZ, 0x6, UR22 ;  /* 0x00000006ff167899 */ /* 0x000fe40008011416 */
[----:B------:R-:W-:Y:S02]  /*1800*/  UISETP.GE.U32.AND UP2, UPT, UR4, -0x7f, UPT ;  /* 0xffffff810400788c */ /* 0x000fe4000bf46070 */
[----:B------:R-:W-:Y:S02]  /*1810*/  UISETP.LT.U32.AND UP0, UPT, UR22, 0x10, UPT ;  /* 0x000000101600788c */ /* 0x000fe4000bf01070 */
[----:B------:R-:W-:-:S02]  /*1820*/  UIADD3 UR15, UPT, UPT, UR15, 0x7e, URZ ;  /* 0x0000007e0f0f7890 */ /* 0x000fc4000fffe0ff */
[----:B------:R-:W-:-:S04]  /*1830*/  USEL UR21, UR22, 0x10, UP0 ;  /* 0x0000001016157887 */ /* 0x000fc80008000000 */
[----:B------:R-:W-:Y:S02]  /*1840*/  UIADD3 UR6, UPT, UPT, UR21, -0x1, URZ ;  /* 0xffffffff15067890 */ /* 0x000fe4000fffe0ff */
[----:B------:R-:W-:Y:S02]  /*1850*/  @UP2 UIADD3 UR6, UPT, UPT, UR21, URZ, URZ ;  /* 0x000000ff15062290 */ /* 0x000fe4000fffe0ff */
[----:B------:R-:W-:Y:S02]  /*1860*/  UIADD3 UR14, UPT, UPT, UR22, -UR21, URZ ;  /* 0x80000015160e7290 */ /* 0x000fe4000fffe0ff */
[----:B------:R-:W-:Y:S02]  /*1870*/  UIADD3 UR5, UPT, UPT, UR6, 0x1, URZ ;  /* 0x0000000106057890 */ /* 0x000fe4000fffe0ff */
[----:B--2-4-:R-:W-:-:S12]  /*1880*/  UIADD3 UR6, UPT, UPT, -UR6, URZ, URZ ;  /* 0x000000ff06067290 */ /* 0x014fd8000fffe1ff */
.L_x_43:
[----:B------:R-:W-:Y:S01]  /*1890*/  UISETP.NE.AND UP0, UPT, UR37, URZ, UPT ;  /* 0x000000ff2500728c */ /* 0x000fe2000bf05270 */
[----:B------:R-:W1:Y:S08]  /*18a0*/  S2UR UR37, SR_CgaCtaId ;  /* 0x00000000002579c3 */ /* 0x000e700000008800 */
[----:B------:R-:W-:Y:S05]  /*18b0*/  BRA.U UP0, `(.L_x_24) ;  /* 0x0000000100347547 */ /* 0x000fea000b800000 */
[----:B------:R-:W2:Y:S01]  /*18c0*/  S2R R2, SR_CgaCtaId ;  /* 0x0000000000027919 */ /* 0x000ea20000008800 */
[----:B------:R-:W-:-:S04]  /*18d0*/  MOV R3, 0x400 ;  /* 0x0000040000037802 */ /* 0x000fc80000000f00 */
[----:B--2---:R-:W-:Y:S02]  /*18e0*/  LEA R2, R2, R3, 0x18 ;  /* 0x0000000302027211 */ /* 0x004fe400078ec0ff */
[----:B------:R-:W-:-:S03]  /*18f0*/  SHF.L.U32 R3, R11, 0x1f, RZ ;  /* 0x0000001f0b037819 */ /* 0x000fc600000006ff */
[----:B------:R-:W-:-:S04]  /*1900*/  IMAD R2, R12, 0x8, R2 ;  /* 0x000000080c027824 */ /* 0x000fc800078e0202 */
[----:B------:R-:W2:Y:S02]  /*1910*/  SYNCS.PHASECHK.TRANS64.TRYWAIT P0, [R2+URZ+0x1a0], R3 ;  /* 0x0001a003020075a7 */ /* 0x000ea400080011ff */
[----:B--2---:R-:W-:Y:S05]  /*1920*/  @!P0 BRA `(.L_x_25) ;  /* 0x0000007800848947 */ /* 0x004fea0003800000 */
.L_x_139:
[----:B------:R-:W-:Y:S01]  /*1930*/  VIADD R12, R12, 0x1 ;  /* 0x000000010c0c7836 */ /* 0x000fe20000000000 */
[----:B------:R2:W-:Y:S04]  /*1940*/  SYNCS.ARRIVE.TRANS64.A1T0 RZ, [R2+URZ+0x190], RZ ;  /* 0x000190ff02ff79a7 */ /* 0x0005e800081000ff */
[----:B------:R-:W-:-:S04]  /*1950*/  ISETP.NE.AND P0, PT, R12, 0x2, PT ;  /* 0x000000020c00780c */ /* 0x000fc80003f05270 */
[----:B------:R-:W-:Y:S02]  /*1960*/  SEL R12, R12, RZ, P0 ;  /* 0x000000ff0c0c7207 */ /* 0x000fe40000000000 */
[----:B--2---:R-:W-:-:S04]  /*1970*/  SEL R2, RZ, 0x1, P0 ;  /* 0x00000001ff027807 */ /* 0x004fc80000000000 */
[----:B------:R-:W-:-:S07]  /*1980*/  LOP3.LUT R11, R11, R2, RZ, 0x3c, !PT ;  /* 0x000000020b0b7212 */ /* 0x000fce00078e3cff */
.L_x_24:
[----:B------:R-:W-:Y:S01]  /*1990*/  UMOV UR4, 0x400 ;  /* 0x0000040000047882 */ /* 0x000fe20000000000 */
[----:B------:R-:W-:Y:S01]  /*19a0*/  SHF.L.U32 R2, R17, 0x1f, RZ ;  /* 0x0000001f11027819 */ /* 0x000fe200000006ff */
[----:B-1----:R-:W-:Y:S01]  /*19b0*/  ULEA UR4, UR37, UR4, 0x18 ;  /* 0x0000000425047291 */ /* 0x002fe2000f8ec0ff */
[----:B------:R-:W-:Y:S01]  /*19c0*/  R2UR UR35, R18 ;  /* 0x00000000122372ca */ /* 0x000fe200000e0000 */
[----:B------:R-:W-:Y:S01]  /*19d0*/  UISETP.GE.U32.AND UP0, UPT, UR15, 0x7f, UPT ;  /* 0x0000007f0f00788c */ /* 0x000fe2000bf06070 */
[----:B------:R-:W-:Y:S01]  /*19e0*/  R2UR UR11, R19 ;  /* 0x00000000130b72ca */ /* 0x000fe200000e0000 */
[----:B------:R-:W-:Y:S01]  /*19f0*/  ULEA UR8, UR13, UR4, 0x3 ;  /* 0x000000040d087291 */ /* 0x000fe2000f8e18ff */
[----:B------:R-:W-:-:S08]  /*1a00*/  UMOV UR23, URZ ;  /* 0x000000ff00177c82 */ /* 0x000fd00008000000 */
[----:B------:R1:W2:Y:S01]  /*1a10*/  SYNCS.PHASECHK.TRANS64.TRYWAIT P0, [UR8+0x80], R2 ;  /* 0x00008002ff0075a7 */ /* 0x0002a20008001108 */
[----:B------:R-:W-:-:S13]  /*1a20*/  R2UR UR8, R15 ;  /* 0x000000000f0872ca */ /* 0x000fda00000e0000 */
[----:B------:R-:W-:Y:S01]  /*1a30*/  ULEA UR11, UR8, UR11, 0x7 ;  /* 0x0000000b080b7291 */ /* 0x000fe2000f8e38ff */
[----:B-1----:R-:W-:-:S05]  /*1a40*/  LEA.HI R2, R14, R14, RZ, 0x1 ;  /* 0x0000000e0e027211 */ /* 0x002fca00078f08ff */
[----:B------:R-:W-:-:S05]  /*1a50*/  IMAD.SHL.U32 R2, R2, 0x80, RZ ;  /* 0x0000008002027824 */ /* 0x000fca00078e00ff */
[----:B------:R-:W-:-:S04]  /*1a60*/  LOP3.LUT R2, R2, 0xffffff00, RZ, 0xc0, !PT ;  /* 0xffffff0002027812 */ /* 0x000fc800078ec0ff */
[----:B------:R-:W-:-:S13]  /*1a70*/  R2UR UR9, R2 ;  /* 0x00000000020972ca */ /* 0x000fda00000e0000 */
[----:B------:R-:W-:Y:S01]  /*1a80*/  ULOP3.LUT UR35, UR9, 0x80, UR35, 0xf8, !UPT ;  /* 0x0000008009237892 */ /* 0x000fe2000f8ef823 */
[----:B------:R-:W-:Y:S11]  /*1a90*/  BRA.U !UP0, `(.L_x_26) ;  /* 0x0000000108c07547 */ /* 0x000ff6000b800000 */
[----:B------:R-:W-:Y:S01]  /*1aa0*/  UMOV UR16, UR6 ;  /* 0x0000000600107c82 */ /* 0x000fe20008000000 */
[----:B------:R-:W-:Y:S01]  /*1ab0*/  UMOV UR17, UR13 ;  /* 0x0000000d00117c82 */ /* 0x000fe20008000000 */
[----:B------:R-:W-:-:S05]  /*1ac0*/  UMOV UR34, URZ ;  /* 0x000000ff00227c82 */ /* 0x000fca0008000000 */
.L_x_32:
[----:B------:R-:W-:Y:S01]  /*1ad0*/  ULEA UR33, UR17, UR4, 0x3 ;  /* 0x0000000411217291 */ /* 0x000fe2000f8e18ff */
[----:B------:R-:W-:Y:S01]  /*1ae0*/  @P5 MOV R3, 0x6000 ;  /* 0x0000600000035802 */ /* 0x000fe20000000f00 */
[----:B-12-4-:R-:W-:Y:S10]  /*1af0*/  @P0 BRA `(.L_x_27) ;  /* 0x00000000000c0947 */ /* 0x016ff40003800000 */
[----:B------:R-:W-:-:S04]  /*1b00*/  SHF.L.U32 R4, R17, 0x1f, RZ ;  /* 0x0000001f11047819 */ /* 0x000fc800000006ff */
[----:B------:R-:W1:Y:S02]  /*1b10*/  SYNCS.PHASECHK.TRANS64.TRYWAIT P0, [UR33+0x80], R4 ;  /* 0x00008004ff0075a7 */ /* 0x000e640008001121 */
[----:B-1----:R-:W-:Y:S05]  /*1b20*/  @!P0 BRA `(.L_x_28) ;  /* 0x0000007800188947 */ /* 0x002fea0003800000 */
.L_x_27:
[----:B------:R2:W-:Y:S01]  /*1b30*/  @P5 SYNCS.ARRIVE.TRANS64 RZ, [UR33], R3 ;  /* 0x00000003ffff59a7 */ /* 0x0005e20008000021 */
[----:B------:R-:W-:Y:S02]  /*1b40*/  ULOP3.LUT UR8, UR7, 0x2, URZ, 0xfc, !UPT ;  /* 0x0000000207087892 */ /* 0x000fe4000f8efcff */
[----:B------:R-:W-:Y:S02]  /*1b50*/  UIADD3 UR16, UPT, UPT, UR16, 0x1, URZ ;  /* 0x0000000110107890 */ /* 0x000fe4000fffe0ff */
[----:B------:R-:W-:Y:S02]  /*1b60*/  UISETP.NE.AND UP0, UPT, UR8, 0x2, UPT ;  /* 0x000000020800788c */ /* 0x000fe4000bf05270 */
[----:B------:R-:W-:-:S07]  /*1b70*/  UISETP.NE.AND UP2, UPT, UR16, 0x1, UPT ;  /* 0x000000011000788c */ /* 0x000fce000bf45270 */
[----:B------:R-:W-:Y:S05]  /*1b80*/  BRA.U UP0, `(.L_x_29) ;  /* 0x0000000100047547 */ /* 0x000fea000b800000 */
[----:B------:R-:W-:Y:S05]  /*1b90*/  BPT.TRAP 0x1 ;  /* 0x000000040000795c */ /* 0x000fea0000300000 */
.L_x_29:
[----:B------:R-:W-:Y:S04]  /*1ba0*/  BSSY.RECONVERGENT B0, `(.L_x_30) ;  /* 0x0000003000007945 */ /* 0x000fe80003800200 */
[----:B------:R-:W-:Y:S05]  /*1bb0*/  @!P4 BRA `(.L_x_31) ;  /* 0x000000000004c947 */ /* 0x000fea0003800000 */
[----:B------:R-:W-:Y:S05]  /*1bc0*/  BPT.TRAP 0x1 ;  /* 0x000000040000795c */ /* 0x000fea0000300000 */
.L_x_31:
[----:B------:R-:W-:Y:S05]  /*1bd0*/  BSYNC.RECONVERGENT B0 ;  /* 0x0000000000007941 */ /* 0x000fea0003800200 */
.L_x_30:
[----:B------:R-:W-:Y:S02]  /*1be0*/  UIADD3 UR13, UPT, UPT, UR17, 0x1, URZ ;  /* 0x00000001110d7890 */ /* 0x000fe4000fffe0ff */
[----:B------:R-:W-:Y:S02]  /*1bf0*/  ULEA UR32, UR17, UR4, 0xd ;  /* 0x0000000411207291 */ /* 0x000fe4000f8e68ff */
[----:B------:R-:W-:Y:S02]  /*1c00*/  UISETP.NE.AND UP0, UPT, UR13, 0x10, UPT ;  /* 0x000000100d00788c */ /* 0x000fe4000bf05270 */
[----:B------:R-:W-:Y:S02]  /*1c10*/  UIADD3 UR28, UP1, UPT, UR24, 0x80, URZ ;  /* 0x00000080181c7890 */ /* 0x000fe4000ff3e0ff */
[----:B------:R-:W-:Y:S02]  /*1c20*/  USEL UR9, URZ, 0x1, UP0 ;  /* 0x00000001ff097887 */ /* 0x000fe40008000000 */
[----:B------:R-:W-:-:S02]  /*1c30*/  USEL UR13, UR13, URZ, UP0 ;  /* 0x000000ff0d0d7287 */ /* 0x000fc40008000000 */
[----:B------:R-:W-:Y:S02]  /*1c40*/  UIADD3 UR26, UP0, UPT, UR24, 0x180, URZ ;  /* 0x00000180181a7890 */ /* 0x000fe4000ff1e0ff */
[----:B------:R-:W-:Y:S01]  /*1c50*/  ULEA UR8, UR13, UR4, 0x3 ;  /* 0x000000040d087291 */ /* 0x000fe2000f8e18ff */
[----:B------:R-:W-:Y:S01]  /*1c60*/  LOP3.LUT R17, R17, UR9, RZ, 0x3c, !PT ;  /* 0x0000000911117c12 */ /* 0x000fe2000f8e3cff */
[----:B------:R-:W-:Y:S02]  /*1c70*/  ULOP3.LUT UR33, UR33, 0xfefffff8, URZ, 0xc0, !UPT ;  /* 0xfefffff821217892 */ /* 0x000fe4000f8ec0ff */
[----:B------:R-:W-:Y:S01]  /*1c80*/  UIADD3.X UR29, UPT, UPT, URZ, UR25, URZ, UP1, !UPT ;  /* 0x00000019ff1d7290 */ /* 0x000fe20008ffe4ff */
[----:B-1----:R-:W-:Y:S01]  /*1c90*/  SHF.L.U32 R2, R17, 0x1f, RZ ;  /* 0x0000001f11027819 */ /* 0x002fe200000006ff */
[----:B------:R-:W-:Y:S02]  /*1ca0*/  UIADD3 UR32, UPT, UPT, UR32, 0x8400, URZ ;  /* 0x0000840020207890 */ /* 0x000fe4000fffe0ff */
[----:B------:R-:W-:Y:S01]  /*1cb0*/  UIADD3.X UR27, UPT, UPT, URZ, UR25, URZ, UP0, !UPT ;  /* 0x00000019ff1b7290 */ /* 0x000fe200087fe4ff */
[----:B------:R1:W4:Y:S01]  /*1cc0*/  SYNCS.PHASECHK.TRANS64.TRYWAIT P0, [UR8+0x80], R2 ;  /* 0x00008002ff0075a7 */ /* 0x0003220008001108 */
[----:B------:R-:W-:Y:S01]  /*1cd0*/  ULEA UR8, UR17, UR4, 0xc ;  /* 0x0000000411087291 */ /* 0x000fe2000f8e60ff */
[----:B------:R-:W-:Y:S01]  /*1ce0*/  UMOV UR18, 0x0 ;  /* 0x0000000000127882 */ /* 0x000fe20000000000 */
[----:B------:R-:W-:-:S02]  /*1cf0*/  UMOV UR19, 0x10000000 ;  /* 0x1000000000137882 */ /* 0x000fc40000000000 */
[----:B------:R-:W-:Y:S01]  /*1d00*/  UIADD3 UR8, UPT, UPT, UR8, 0x28400, URZ ;  /* 0x0002840008087890 */ /* 0x000fe2000fffe0ff */
[----:B------:R2:W-:Y:S01]  /*1d10*/  UTMALDG.3D.2CTA [UR32], [UR28], desc[UR18] ;  /* 0x000012201c0075b4 */ /* 0x0005e20008211000 */
[----:B------:R-:W-:Y:S01]  /*1d20*/  UMOV UR10, UR34 ;  /* 0x00000022000a7c82 */ /* 0x000fe20008000000 */
[----:B------:R-:W-:Y:S01]  /*1d30*/  UMOV UR12, UR36 ;  /* 0x00000024000c7c82 */ /* 0x000fe20008000000 */
[----:B------:R-:W-:Y:S01]  /*1d40*/  UMOV UR9, UR33 ;  /* 0x0000002100097c82 */ /* 0x000fe20008000000 */
[----:B------:R-:W-:Y:S01]  /*1d50*/  UMOV UR23, UR5 ;  /* 0x0000000500177c82 */ /* 0x000fe20008000000 */
[----:B------:R-:W-:-:S03]  /*1d60*/  UMOV UR17, UR13 ;  /* 0x0000000d00117c82 */ /* 0x000fc60008000000 */
[----:B------:R1:W-:Y:S01]  /*1d70*/  UTMALDG.3D.2CTA [UR8], [UR26], desc[UR18] ;  /* 0x000012081a0075b4 */ /* 0x0003e20008211000 */
[----:B--2---:R-:W-:Y:S01]  /*1d80*/  UIADD3 UR34, UPT, UPT, UR34, 0x40, URZ ;  /* 0x0000004022227890 */ /* 0x004fe2000fffe0ff */
[----:B------:R-:W-:Y:S11]  /*1d90*/  BRA.U UP2, `(.L_x_32) ;  /* 0xfffffffd024c7547 */ /* 0x000ff6000b83ffff */
.L_x_26:
[----:B--2-4-:R-:W-:Y:S01]  /*1da0*/  PLOP3.LUT P0, PT, PT, PT, UP5, 0x80, 0x8 ;  /* 0x000000000008781c */ /* 0x014fe20003f0f058 */
[----:B-1----:R-:W-:Y:S01]  /*1db0*/  ULEA UR8, UR13, UR4, 0x3 ;  /* 0x000000040d087291 */ /* 0x002fe2000f8e18ff */
[----:B------:R-:W-:Y:S01]  /*1dc0*/  SHF.L.U32 R2, R17, 0x1f, RZ ;  /* 0x0000001f11027819 */ /* 0x000fe200000006ff */
[----:B------:R-:W-:-:S10]  /*1dd0*/  UISETP.GT.AND UP0, UPT, UR22, UR21, UPT ;  /* 0x000000151600728c */ /* 0x000fd4000bf04270 */
[----:B------:R-:W-:Y:S01]  /*1de0*/  @!P0 SYNCS.ARRIVE.TRANS64.A1T0 RZ, [UR4+0x128], RZ ;  /* 0x000128ffffff89a7 */ /* 0x000fe20008100004 */
[----:B------:R1:W2:Y:S01]  /*1df0*/  SYNCS.PHASECHK.TRANS64.TRYWAIT P0, [UR8+0x80], R2 ;  /* 0x00008002ff0075a7 */ /* 0x0002a20008001108 */
[----:B------:R-:W-:Y:S05]  /*1e00*/  BRA.U !UP0, `(.L_x_33) ;  /* 0x0000000108c07547 */ /* 0x000fea000b800000 */
[----:B------:R-:W-:Y:S01]  /*1e10*/  UIADD3 UR26, UPT, UPT, UR14, UR23, URZ ;  /* 0x000000170e1a7290 */ /* 0x000fe2000fffe0ff */
[----:B------:R-:W-:-:S11]  /*1e20*/  UMOV UR27, UR13 ;  /* 0x0000000d001b7c82 */ /* 0x000fd60008000000 */
.L_x_39:
[----:B------:R-:W-:Y:S01]  /*1e30*/  ULEA UR17, UR27, UR4, 0x3 ;  /* 0x000000041b117291 */ /* 0x000fe2000f8e18ff */
[----:B--2---:R-:W-:Y:S01]  /*1e40*/  @P5 MOV R3, 0x6000 ;  /* 0x0000600000035802 */ /* 0x004fe20000000f00 */
[----:B-12---:R-:W-:Y:S10]  /*1e50*/  @P0 BRA `(.L_x_34) ;  /* 0x00000000000c0947 */ /* 0x006ff40003800000 */
[----:B------:R-:W-:-:S04]  /*1e60*/  SHF.L.U32 R4, R17, 0x1f, RZ ;  /* 0x0000001f11047819 */ /* 0x000fc800000006ff */
[----:B------:R-:W2:Y:S02]  /*1e70*/  SYNCS.PHASECHK.TRANS64.TRYWAIT P0, [UR17+0x80], R4 ;  /* 0x00008004ff0075a7 */ /* 0x000ea40008001111 */
[----:B--2---:R-:W-:Y:S05]  /*1e80*/  @!P0 BRA `(.L_x_35) ;  /* 0x0000007400588947 */ /* 0x004fea0003800000 */
.L_x_34:
[----:B------:R2:W-:Y:S01]  /*1e90*/  @P5 SYNCS.ARRIVE.TRANS64 RZ, [UR17], R3 ;  /* 0x00000003ffff59a7 */ /* 0x0005e20008000011 */
[----:B------:R-:W-:-:S04]  /*1ea0*/  ULOP3.LUT UR8, UR7, 0x2, URZ, 0xfc, !UPT ;  /* 0x0000000207087892 */ /* 0x000fc8000f8efcff */
[----:B------:R-:W-:-:S09]  /*1eb0*/  UISETP.NE.AND UP0, UPT, UR8, 0x2, UPT ;  /* 0x000000020800788c */ /* 0x000fd2000bf05270 */
[----:B------:R-:W-:Y:S05]  /*1ec0*/  BRA.U UP0, `(.L_x_36) ;  /* 0x0000000100047547 */ /* 0x000fea000b800000 */
[----:B------:R-:W-:Y:S05]  /*1ed0*/  BPT.TRAP 0x1 ;  /* 0x000000040000795c */ /* 0x000fea0000300000 */
.L_x_36:
[----:B------:R-:W-:Y:S04]  /*1ee0*/  BSSY.RECONVERGENT B0, `(.L_x_37) ;  /* 0x0000003000007945 */ /* 0x000fe80003800200 */
[----:B------:R-:W-:Y:S05]  /*1ef0*/  @!P4 BRA `(.L_x_38) ;  /* 0x000000000004c947 */ /* 0x000fea0003800000 */
[----:B------:R-:W-:Y:S05]  /*1f00*/  BPT.TRAP 0x1 ;  /* 0x000000040000795c */ /* 0x000fea0000300000 */
.L_x_38:
[----:B------:R-:W-:Y:S05]  /*1f10*/  BSYNC.RECONVERGENT B0 ;  /* 0x0000000000007941 */ /* 0x000fea0003800200 */
.L_x_37:
        /* <DEDUP_REMOVED lines=9> */
[----:B------:R-:W-:Y:S02]  /*1fb0*/  USHF.L.U32 UR18, UR23, 0x6, URZ ;  /* 0x0000000617127899 */ /* 0x000fe400080006ff */
[----:B------:R-:W-:Y:S01]  /*1fc0*/  ULOP3.LUT UR17, UR17, 0xfefffff8, URZ, 0xc0, !UPT ;  /* 0xfefffff811117892 */ /* 0x000fe2000f8ec0ff */
[----:B-1----:R-:W-:Y:S01]  /*1fd0*/  SHF.L.U32 R2, R17, 0x1f, RZ ;  /* 0x0000001f11027819 */ /* 0x002fe200000006ff */
[----:B------:R-:W-:Y:S02]  /*1fe0*/  UIADD3 UR16, UPT, UPT, UR16, 0x8400, URZ ;  /* 0x0000840010107890 */ /* 0x000fe4000fffe0ff */
[----:B------:R-:W-:Y:S01]  /*1ff0*/  UIADD3.X UR33, UPT, UPT, URZ, UR25, URZ, UP1, !UPT ;  /* 0x00000019ff217290 */ /* 0x000fe20008ffe4ff */
[----:B------:R4:W1:Y:S01]  /*2000*/  SYNCS.PHASECHK.TRANS64.TRYWAIT P0, [UR8+0x80], R2 ;  /* 0x00008002ff0075a7 */ /* 0x0008620008001108 */
[----:B------:R-:W-:-:S02]  /*2010*/  ULEA UR8, UR27, UR4, 0xc ;  /* 0x000000041b087291 */ /* 0x000fc4000f8e60ff */
[----:B------:R-:W-:Y:S02]  /*2020*/  UIADD3.X UR31, UPT, UPT, URZ, UR25, URZ, UP0, !UPT ;  /* 0x00000019ff1f7290 */ /* 0x000fe400087fe4ff */
[----:B------:R-:W-:Y:S01]  /*2030*/  UIADD3 UR8, UPT, UPT, UR8, 0x28400, URZ ;  /* 0x0002840008087890 */ /* 0x000fe2000fffe0ff */
[----:B------:R-:W-:Y:S01]  /*2040*/  UMOV UR28, 0x0 ;  /* 0x00000000001c7882 */ /* 0x000fe20000000000 */
[----:B------:R-:W-:Y:S01]  /*2050*/  UMOV UR29, 0x10000000 ;  /* 0x10000000001d7882 */ /* 0x000fe20000000000 */
[----:B------:R-:W-:Y:S01]  /*2060*/  UMOV UR19, UR35 ;  /* 0x0000002300137c82 */ /* 0x000fe20008000000 */
[----:B------:R-:W-:Y:S01]  /*2070*/  UMOV UR20, UR36 ;  /* 0x0000002400147c82 */ /* 0x000fe20008000000 */
[----:B------:R-:W-:Y:S01]  /*2080*/  UMOV UR12, UR36 ;  /* 0x00000024000c7c82 */ /* 0x000fe20008000000 */
[----:B------:R-:W-:Y:S01]  /*2090*/  UMOV UR9, UR17 ;  /* 0x0000001100097c82 */ /* 0x000fe20008000000 */
[----:B------:R-:W-:Y:S01]  /*20a0*/  UMOV UR10, UR18 ;  /* 0x00000012000a7c82 */ /* 0x000fe20008000000 */
[----:B------:R4:W-:Y:S01]  /*20b0*/  UTMALDG.3D.2CTA [UR16], [UR32], desc[UR28] ;  /* 0x00001c10200075b4 */ /* 0x0009e20008211000 */
[----:B------:R-:W-:Y:S01]  /*20c0*/  UIADD3 UR23, UPT, UPT, UR23, 0x1, URZ ;  /* 0x0000000117177890 */ /* 0x000fe2000fffe0ff */
[----:B------:R-:W-:-:S03]  /*20d0*/  UMOV UR27, UR13 ;  /* 0x0000000d001b7c82 */ /* 0x000fc60008000000 */
[----:B------:R-:W-:Y:S01]  /*20e0*/  UISETP.NE.AND UP0, UPT, UR23, UR26, UPT ;  /* 0x0000001a1700728c */ /* 0x000fe2000bf05270 */
[----:B------:R4:W-:Y:S08]  /*20f0*/  UTMALDG.3D.2CTA [UR8], [UR30], desc[UR28] ;  /* 0x00001c081e0075b4 */ /* 0x0009f00008211000 */
[----:B----4-:R-:W-:Y:S05]  /*2100*/  BRA.U UP0, `(.L_x_39) ;  /* 0xfffffffd00487547 */ /* 0x010fea000b83ffff */
.L_x_33:
[C---:B-1----:R-:W-:Y:S01]  /*2110*/  LEA R2, R16.reuse, UR4, 0x3 ;  /* 0x0000000410027c11 */ /* 0x042fe2000f8e18ff */
[----:B------:R-:W-:Y:S01]  /*2120*/  NOP ;  /* 0x0000000000007918 */ /* 0x000fe20000000000 */
[----:B--2---:R-:W-:Y:S02]  /*2130*/  SHF.L.U32 R3, R13, 0x1f, RZ ;  /* 0x0000001f0d037819 */ /* 0x004fe400000006ff */
[----:B------:R-:W-:Y:S02]  /*2140*/  LEA R4, R16, UR4, 0x4 ;  /* 0x0000000410047c11 */ /* 0x000fe4000f8e20ff */
[----:B------:R-:W1:Y:S02]  /*2150*/  SYNCS.PHASECHK.TRANS64.TRYWAIT P0, [R2+URZ+0x130], R3 ;  /* 0x00013003020075a7 */ /* 0x000e6400080011ff */
[----:B-1----:R-:W-:Y:S05]  /*2160*/  @!P0 BRA `(.L_x_40) ;  /* 0x0000007000b88947 */ /* 0x002fea0003800000 */
.L_x_142:
[----:B------:R-:W2:Y:S01]  /*2170*/  LDS.128 R4, [R4+0x1c0] ;  /* 0x0001c00004047984 */ /* 0x000ea20000000c00 */
[----:B------:R-:W-:Y:S01]  /*2180*/  ISETP.GE.AND P0, PT, R72, 0x1, PT ;  /* 0x000000014800780c */ /* 0x000fe20003f06270 */
[----:B-1----:R-:W-:Y:S01]  /*2190*/  VIADD R2, R2, 0x140 ;  /* 0x0000014002027836 */ /* 0x002fe20000000000 */
[----:B------:R-:W-:Y:S01]  /*21a0*/  @!PT LDS RZ, [RZ] ;  /* 0x00000000fffff984 */ /* 0x000fe20000000800 */
[----:B------:R-:W-:Y:S01]  /*21b0*/  @!PT LDS RZ, [RZ] ;  /* 0x00000000fffff984 */ /* 0x000fe20000000800 */
[----:B------:R-:W-:Y:S01]  /*21c0*/  @!PT LDS RZ, [RZ] ;  /* 0x00000000fffff984 */ /* 0x000fe20000000800 */
[----:B------:R-:W-:Y:S01]  /*21d0*/  @!PT LDS RZ, [RZ] ;  /* 0x00000000fffff984 */ /* 0x000fe20000000800 */
[----:B------:R1:W-:Y:S06]  /*21e0*/  MEMBAR.ALL.CTA ;  /* 0x0000000000007992 */ /* 0x0003ec0000008000 */
[----:B-1----:R-:W1:Y:S01]  /*21f0*/  FENCE.VIEW.ASYNC.S ;  /* 0x00000000000073c6 */ /* 0x002e620000000000 */
[----:B------:R-:W-:-:S04]  /*2200*/  PRMT R2, RZ, 0x654, R2 ;  /* 0x00000654ff027816 */ /* 0x000fc80000000002 */
[----:B-1----:R1:W-:Y:S01]  /*2210*/  SYNCS.ARRIVE.TRANS64.RED.A1T0 RZ, [R2+URZ], RZ ;  /* 0x000000ff02ff79a7 */ /* 0x0023e200081004ff */
[----:B--2---:R-:W-:-:S13]  /*2220*/  LOP3.LUT P2, RZ, R6, 0x1, RZ, 0xc0, !PT ;  /* 0x0000000106ff7812 */ /* 0x004fda000784c0ff */
[----:B------:R-:W-:Y:S01]  /*2230*/  @P2 SHF.R.U32.HI R3, RZ, 0x10, R5 ;  /* 0x00000010ff032819 */ /* 0x000fe20000011605 */
[----:B------:R-:W-:Y:S01]  /*2240*/  VOTEU.ANY UP0, P2 ;  /* 0x0000000000ff7886 */ /* 0x000fe20001000100 */
[----:B------:R-:W-:Y:S02]  /*2250*/  @P2 MOV R10, R4 ;  /* 0x00000004000a2202 */ /* 0x000fe40000000f00 */
[----:B------:R-:W-:Y:S02]  /*2260*/  @P2 R2UR.BROADCAST UR8, R3 ;  /* 0x00000000030822ca */ /* 0x000fe400008e0000 */
[----:B------:R-:W-:-:S11]  /*2270*/  @P2 LOP3.LUT R9, R5, 0xffff, RZ, 0xc0, !PT ;  /* 0x0000ffff05092812 */ /* 0x000fd600078ec0ff */
[----:B------:R-:W-:Y:S01]  /*2280*/  @UP0 UMOV UR36, UR8 ;  /* 0x0000000800240c82 */ /* 0x000fe20008000000 */
[----:B-1----:R-:W-:Y:S05]  /*2290*/  @!P0 BRA `(.L_x_41) ;  /* 0x0000000000b88947 */ /* 0x002fea0003800000 */
[----:B------:R-:W3:Y:S01]  /*22a0*/  LDC.64 R4, c[0x0][0xb18] ;  /* 0x0002c600ff047b82 */ /* 0x000ee20000000a00 */
[----:B------:R-:W-:-:S07]  /*22b0*/  ISETP.NE.AND P3, PT, R72, 0x1, PT ;  /* 0x000000014800780c */ /* 0x000fce0003f65270 */
[----:B------:R-:W1:Y:S08]  /*22c0*/  LDC.64 R6, c[0x0][0xb10] ;  /* 0x0002c400ff067b82 */ /* 0x000e700000000a00 */
[----:B------:R-:W2:Y:S08]  /*22d0*/  LDC R14, c[0x0][0xb20] ;  /* 0x0002c800ff0e7b82 */ /* 0x000eb00000000800 */
[----:B------:R-:W4:Y:S01]  /*22e0*/  LDC R15, c[0x0][0xb0c] ;  /* 0x0002c300ff0f7b82 */ /* 0x000f220000000800 */
[----:B---3--:R-:W-:Y:S01]  /*22f0*/  IMAD.HI.U32 R21, R0, R5, RZ ;  /* 0x0000000500157227 */ /* 0x008fe200078e00ff */
[----:B------:R-:W-:-:S03]  /*2300*/  ISETP.NE.AND P0, PT, R4, 0x1, PT ;  /* 0x000000010400780c */ /* 0x000fc60003f05270 */
[----:B------:R-:W-:-:S03]  /*2310*/  IMAD.HI.U32 R5, R9, R5, RZ ;  /* 0x0000000509057227 */ /* 0x000fc600078e00ff */
[----:B------:R-:W3:Y:S01]  /*2320*/  LDC.64 R2, c[0x0][0xb28] ;  /* 0x0002ca00ff027b82 */ /* 0x000ee20000000a00 */
[----:B-1----:R-:W-:-:S04]  /*2330*/  IMAD.HI.U32 R22, R8, R6, RZ ;  /* 0x0000000608167227 */ /* 0x002fc800078e00ff */
[----:B------:R-:W-:Y:S01]  /*2340*/  IMAD.HI.U32 R23, R10, R6, RZ ;  /* 0x000000060a177227 */ /* 0x000fe200078e00ff */
[----:B------:R-:W-:Y:S02]  /*2350*/  SHF.R.U32.HI R22, RZ, R7, R22 ;  /* 0x00000007ff167219 */ /* 0x000fe40000011616 */
[-C--:B--2---:R-:W-:Y:S02]  /*2360*/  SHF.R.U32.HI R21, RZ, R14.reuse, R21 ;  /* 0x0000000eff157219 */ /* 0x084fe40000011615 */
[----:B------:R-:W-:Y:S02]  /*2370*/  SHF.R.U32.HI R5, RZ, R14, R5 ;  /* 0x0000000eff057219 */ /* 0x000fe40000011605 */
[----:B------:R-:W-:Y:S02]  /*2380*/  SEL R21, R0, R21, !P0 ;  /* 0x0000001500157207 */ /* 0x000fe40004000000 */
[----:B------:R-:W-:Y:S02]  /*2390*/  SHF.R.U32.HI R23, RZ, R7, R23 ;  /* 0x00000007ff177219 */ /* 0x000fe40000011617 */
[----:B----4-:R-:W-:-:S02]  /*23a0*/  ISETP.NE.AND P1, PT, R15, 0x1, PT ;  /* 0x000000010f00780c */ /* 0x010fc40003f25270 */
[----:B------:R-:W-:Y:S02]  /*23b0*/  SEL R5, R9, R5, !P0 ;  /* 0x0000000509057207 */ /* 0x000fe40004000000 */
[----:B------:R-:W-:Y:S02]  /*23c0*/  SEL R22, R8, R22, !P1 ;  /* 0x0000001608167207 */ /* 0x000fe40004800000 */
[----:B------:R-:W-:Y:S01]  /*23d0*/  SEL R23, R10, R23, !P1 ;  /* 0x000000170a177207 */ /* 0x000fe20004800000 */
[----:B---3--:R-:W-:-:S04]  /*23e0*/  IMAD.HI.U32 R20, R21, R2, RZ ;  /* 0x0000000215147227 */ /* 0x008fc800078e00ff */
        /* <DEDUP_REMOVED lines=10> */
[----:B------:R-:W-:-:S04]  /*2490*/  @!P0 IMAD.HI.U32 R7, R23, R2, RZ ;  /* 0x0000000217078227 */ /* 0x000fc800078e00ff */
[----:B------:R-:W-:Y:S01]  /*24a0*/  IMAD.MOV R2, RZ, RZ, -R6 ;  /* 0x000000ffff027224 */ /* 0x000fe200078e0a06 */
[----:B------:R-:W-:Y:S02]  /*24b0*/  @!P0 SHF.R.U32.HI R3, RZ, R3, R7 ;  /* 0x00000003ff038219 */ /* 0x000fe40000011607 */
[----:B------:R-:W-:Y:S01]  /*24c0*/  IADD3 R7, PT, PT, -R5, RZ, RZ ;  /* 0x000000ff05077210 */ /* 0x000fe20007ffe1ff */
[----:B------:R-:W-:Y:S01]  /*24d0*/  IMAD R2, R72, R2, R5 ;  /* 0x0000000248027224 */ /* 0x000fe200078e0205 */
        /* <DEDUP_REMOVED lines=10> */
.L_x_41:
[----:B------:R-:W1:Y:S02]  /*2580*/  LDCU UR8, c[0x0][0xb30] ;  /* 0x00016600ff0877ac */ /* 0x000e640008000800 */
[----:B-1----:R-:W-:-:S09]  /*2590*/  UISETP.NE.AND UP0, UPT, UR8, 0x1, UPT ;  /* 0x000000010800788c */ /* 0x002fd2000bf05270 */
[----:B------:R-:W-:Y:S05]  /*25a0*/  BRA.U UP0, `(.L_x_42) ;  /* 0x0000000100407547 */ /* 0x000fea000b800000 */
[----:B------:R-:W1:Y:S08]  /*25b0*/  LDC.64 R4, c[0x0][0xb10] ;  /* 0x0002c400ff047b82 */ /* 0x000e700000000a00 */
[----:B------:R-:W2:Y:S08]  /*25c0*/  LDC.64 R2, c[0x0][0xb18] ;  /* 0x0002c600ff027b82 */ /* 0x000eb00000000a00 */
[----:B------:R-:W4:Y:S08]  /*25d0*/  LDC R6, c[0x0][0xb20] ;  /* 0x0002c800ff067b82 */ /* 0x000f300000000800 */
[----:B------:R-:W3:Y:S01]  /*25e0*/  LDC R7, c[0x0][0xb0c] ;  /* 0x0002c300ff077b82 */ /* 0x000ee20000000800 */
[----:B-1----:R-:W-:-:S05]  /*25f0*/  IMAD.HI.U32 R4, R10, R4, RZ ;  /* 0x000000040a047227 */ /* 0x002fca00078e00ff */
[----:B------:R-:W-:Y:S01]  /*2600*/  SHF.R.U32.HI R4, RZ, R5, R4 ;  /* 0x00000005ff047219 */ /* 0x000fe20000011604 */
[----:B--2---:R-:W-:Y:S01]  /*2610*/  IMAD.HI.U32 R3, R9, R3, RZ ;  /* 0x0000000309037227 */ /* 0x004fe200078e00ff */
[----:B------:R-:W-:-:S04]  /*2620*/  ISETP.NE.AND P0, PT, R2, 0x1, PT ;  /* 0x000000010200780c */ /* 0x000fc80003f05270 */
[----:B----4-:R-:W-:-:S04]  /*2630*/  SHF.R.U32.HI R3, RZ, R6, R3 ;  /* 0x00000006ff037219 */ /* 0x010fc80000011603 */
[----:B------:R-:W-:Y:S02]  /*2640*/  SEL R3, R9, R3, !P0 ;  /* 0x0000000309037207 */ /* 0x000fe40004000000 */
[----:B---3--:R-:W-:-:S04]  /*2650*/  ISETP.NE.AND P1, PT, R7, 0x1, PT ;  /* 0x000000010700780c */ /* 0x008fc80003f25270 */
[----:B------:R-:W-:-:S05]  /*2660*/  SEL R4, R10, R4, !P1 ;  /* 0x000000040a047207 */ /* 0x000fca0004800000 */
[----:B------:R-:W-:Y:S02]  /*2670*/  IMAD.IADD R5, R3, 0x1, -R4 ;  /* 0x0000000103057824 */ /* 0x000fe400078e0a04 */
[----:B------:R-:W-:Y:S02]  /*2680*/  IMAD.IADD R3, R4, 0x1, -R3 ;  /* 0x0000000104037824 */ /* 0x000fe400078e0a03 */
[----:B------:R-:W-:Y:S02]  /*2690*/  IMAD R10, R5, R7, R10 ;  /* 0x00000007050a7224 */ /* 0x000fe400078e020a */
[----:B------:R-:W-:-:S07]  /*26a0*/  IMAD R9, R3, R2, R9 ;  /* 0x0000000203097224 */ /* 0x000fce00078e0209 */
.L_x_42:
[----:B------:R-:W-:Y:S01]  /*26b0*/  VIADD R16, R16, 0x1 ;  /* 0x0000000110107836 */ /* 0x000fe20000000000 */
[----:B------:R-:W-:Y:S01]  /*26c0*/  UPLOP3.LUT UP5, UPT, UPT, UPT, UPT, 0x80, 0x8 ;  /* 0x000000000008789c */ /* 0x000fe20003faf070 */
[----:B------:R-:W-:Y:S02]  /*26d0*/  IMAD.IADD R14, R10, 0x1, R169 ;  /* 0x000000010a0e7824 */ /* 0x000fe400078e02a9 */
[----:B------:R-:W-:Y:S01]  /*26e0*/  IMAD.IADD R15, R9, 0x1, R168 ;  /* 0x00000001090f7824 */ /* 0x000fe200078e02a8 */
[----:B------:R-:W-:-:S04]  /*26f0*/  ISETP.NE.AND P0, PT, R16, 0x2, PT ;  /* 0x000000021000780c */ /* 0x000fc80003f05270 */
[----:B------:R-:W-:Y:S02]  /*2700*/  SEL R2, RZ, 0x1, P0 ;  /* 0x00000001ff027807 */ /* 0x000fe40000000000 */
[----:B------:R-:W-:Y:S02]  /*2710*/  SEL R16, R16, RZ, P0 ;  /* 0x000000ff10107207 */ /* 0x000fe40000000000 */
[----:B------:R-:W-:Y:S01]  /*2720*/  LOP3.LUT R13, R13, R2, RZ, 0x3c, !PT ;  /* 0x000000020d0d7212 */ /* 0x000fe200078e3cff */
[----:B------:R-:W-:Y:S06]  /*2730*/  @P2 BRA `(.L_x_43) ;  /* 0xfffffff000542947 */ /* 0x000fec000383ffff */
[----:B------:R-:W-:Y:S01]  /*2740*/  UIADD3 UR4, UPT, UPT, UR4, 0x80, URZ ;  /* 0x0000008004047890 */ /* 0x000fe2000fffe0ff */
[----:B------:R-:W-:-:S03]  /*2750*/  SHF.L.U32 R2, R17, 0x1f, RZ ;  /* 0x0000001f11027819 */ /* 0x000fc600000006ff */
[----:B------:R-:W-:-:S09]  /*2760*/  ULEA UR5, UR13, UR4, 0x3 ;  /* 0x000000040d057291 */ /* 0x000fd2000f8e18ff */
[----:B------:R-:W1:Y:S02]  /*2770*/  SYNCS.PHASECHK.TRANS64.TRYWAIT P0, [UR5], R2 ;  /* 0x00000002ff0075a7 */ /* 0x000e640008001105 */
[----:B-1----:R-:W-:Y:S05]  /*2780*/  @!P0 BRA `(.L_x_44) ;  /* 0x0000006c00448947 */ /* 0x002fea0003800000 */
.L_x_144:
[----:B------:R-:W-:-:S04]  /*2790*/  UIADD3 UR6, UPT, UPT, UR13, 0x1, URZ ;  /* 0x000000010d067890 */ /* 0x000fc8000fffe0ff */
[----:B------:R-:W-:-:S04]  /*27a0*/  UISETP.NE.AND UP0, UPT, UR6, 0x10, UPT ;  /* 0x000000100600788c */ /* 0x000fc8000bf05270 */
[----:B------:R-:W-:Y:S02]  /*27b0*/  USEL UR7, URZ, 0x1, UP0 ;  /* 0x00000001ff077887 */ /* 0x000fe40008000000 */
[----:B------:R-:W-:-:S04]  /*27c0*/  USEL UR6, UR6, URZ, UP0 ;  /* 0x000000ff06067287 */ /* 0x000fc80008000000 */
[----:B------:R-:W-:Y:S01]  /*27d0*/  ULEA UR5, UR6, UR4, 0x3 ;  /* 0x0000000406057291 */ /* 0x000fe2000f8e18ff */
[----:B-1----:R-:W-:-:S04]  /*27e0*/  LOP3.LUT R2, R17, UR7, RZ, 0x3c, !PT ;  /* 0x0000000711027c12 */ /* 0x002fc8000f8e3cff */
[----:B------:R-:W-:-:S04]  /*27f0*/  SHF.L.U32 R3, R2, 0x1f, RZ ;  /* 0x0000001f02037819 */ /* 0x000fc800000006ff */
[----:B------:R-:W1:Y:S02]  /*2800*/  SYNCS.PHASECHK.TRANS64.TRYWAIT P0, [UR5], R3 ;  /* 0x00000003ff0075a7 */ /* 0x000e640008001105 */
[----:B-1----:R-:W-:Y:S05]  /*2810*/  @!P0 BRA `(.L_x_45) ;  /* 0x0000006c00388947 */ /* 0x002fea0003800000 */
.L_x_146:
[----:B------:R-:W-:-:S04]  /*2820*/  UIADD3 UR6, UPT, UPT, UR6, 0x1, URZ ;  /* 0x0000000106067890 */ /* 0x000fc8000fffe0ff */
[----:B------:R-:W-:-:S04]  /*2830*/  UISETP.NE.AND UP0, UPT, UR6, 0x10, UPT ;  /* 0x000000100600788c */ /* 0x000fc8000bf05270 */
[----:B------:R-:W-:Y:S02]  /*2840*/  USEL UR7, URZ, 0x1, UP0 ;  /* 0x00000001ff077887 */ /* 0x000fe40008000000 */
[----:B------:R-:W-:-:S04]  /*2850*/  USEL UR6, UR6, URZ, UP0 ;  /* 0x000000ff06067287 */ /* 0x000fc80008000000 */
[----:B------:R-:W-:Y:S01]  /*2860*/  ULEA UR5, UR6, UR4, 0x3 ;  /* 0x0000000406057291 */ /* 0x000fe2000f8e18ff */
[----:B------:R-:W-:-:S04]  /*2870*/  LOP3.LUT R2, R2, UR7, RZ, 0x3c, !PT ;  /* 0x0000000702027c12 */ /* 0x000fc8000f8e3cff */
[----:B-1----:R-:W-:-:S04]  /*2880*/  SHF.L.U32 R3, R2, 0x1f, RZ ;  /* 0x0000001f02037819 */ /* 0x002fc800000006ff */
[----:B------:R-:W1:Y:S02]  /*2890*/  SYNCS.PHASECHK.TRANS64.TRYWAIT P0, [UR5], R3 ;  /* 0x00000003ff0075a7 */ /* 0x000e640008001105 */
[----:B-1----:R-:W-:Y:S05]  /*28a0*/  @!P0 BRA `(.L_x_46) ;  /* 0x0000006c002c8947 */ /* 0x002fea0003800000 */
.L_x_148:
        /* <DEDUP_REMOVED lines=9> */
.L_x_150:
        /* <DEDUP_REMOVED lines=9> */
.L_x_152:
        /* <DEDUP_REMOVED lines=9> */
.L_x_154:
        /* <DEDUP_REMOVED lines=9> */
.L_x_156:
        /* <DEDUP_REMOVED lines=9> */
.L_x_158:
        /* <DEDUP_REMOVED lines=9> */
.L_x_160:
        /* <DEDUP_REMOVED lines=9> */
.L_x_162:
        /* <DEDUP_REMOVED lines=9> */
.L_x_164:
        /* <DEDUP_REMOVED lines=9> */
.L_x_166:
        /* <DEDUP_REMOVED lines=9> */
.L_x_168:
        /* <DEDUP_REMOVED lines=9> */
.L_x_170:
        /* <DEDUP_REMOVED lines=9> */
.L_x_172:
[----:B------:R-:W-:-:S04]  /*2f70*/  UIADD3 UR6, UPT, UPT, UR6, 0x1, URZ ;  /* 0x0000000106067890 */ /* 0x000fc8000fffe0ff */
[----:B------:R-:W-:-:S04]  /*2f80*/  UISETP.NE.AND UP0, UPT, UR6, 0x10, UPT ;  /* 0x000000100600788c */ /* 0x000fc8000bf05270 */
[----:B------:R-:W-:Y:S02]  /*2f90*/  USEL UR5, URZ, 0x1, UP0 ;  /* 0x00000001ff057887 */ /* 0x000fe40008000000 */
[----:B------:R-:W-:-:S04]  /*2fa0*/  USEL UR6, UR6, URZ, UP0 ;  /* 0x000000ff06067287 */ /* 0x000fc80008000000 */
[----:B------:R-:W-:Y:S01]  /*2fb0*/  ULEA UR6, UR6, UR4, 0x3 ;  /* 0x0000000406067291 */ /* 0x000fe2000f8e18ff */
[----:B------:R-:W-:-:S04]  /*2fc0*/  LOP3.LUT R2, R2, UR5, RZ, 0x3c, !PT ;  /* 0x0000000502027c12 */ /* 0x000fc8000f8e3cff */
[----:B------:R-:W-:Y:S01]  /*2fd0*/  SHF.L.U32 R2, R2, 0x1f, RZ ;  /* 0x0000001f02027819 */ /* 0x000fe200000006ff */
[----:B-1-3--:R-:W-:-:S07]  /*2fe0*/  IMAD.U32 R0, RZ, RZ, UR6 ;  /* 0x00000006ff007e24 */ /* 0x00afce000f8e00ff */
.L_x_59:
[----:B-1----:R1:W2:Y:S02]  /*2ff0*/  SYNCS.PHASECHK.TRANS64.TRYWAIT P0, [R0+URZ], R2 ;  /* 0x00000002000075a7 */ /* 0x0022a400080011ff */
[----:B--2---:R-:W-:Y:S05]  /*3000*/  @!P0 NANOSLEEP.SYNCS 0x989680 ;  /* 0x009896800000895d */ /* 0x004fea0003900000 */
[----:B------:R-:W2:Y:S02]  /*3010*/  @!P0 SYNCS.PHASECHK.TRANS64 P0, [R0+URZ], R2 ;  /* 0x00000002000085a7 */ /* 0x000ea400080010ff */
[----:B--2---:R-:W-:Y:S05]  /*3020*/  @P0 EXIT ;  /* 0x000000000000094d */ /* 0x004fea0003800000 */
[----:B------:R-:W-:Y:S05]  /*3030*/  BRA `(.L_x_59) ;  /* 0xfffffffc00ec7947 */ /* 0x000fea000383ffff */
.L_x_23:
[----:B------:R-:W-:-:S04]  /*3040*/  UISETP.NE.AND UP1, UPT, UR37, URZ, UPT ;  /* 0x000000ff2500728c */ /* 0x000fc8000bf25270 */
[----:B------:R-:W-:-:S09]  /*3050*/  UISETP.NE.OR UP1, UPT, UR10, 0x1, UP1 ;  /* 0x000000010a00788c */ /* 0x000fd20008f25670 */
[----:B------:R-:W-:Y:S05]  /*3060*/  BRA.U UP1, `(.L_x_60) ;  /* 0x00000005014c7547 */ /* 0x000fea000b800000 */
[----:B------:R-:W-:Y:S01]  /*3070*/  HFMA2 R3, -RZ, RZ, 0, 0 ;  /* 0x00000000ff037431 */ /* 0x000fe200000001ff */
[----:B------:R-:W-:Y:S01]  /*3080*/  ISETP.GE.U32.AND P2, PT, R9, 0x2, PT ;  /* 0x000000020900780c */ /* 0x000fe20003f46070 */
[----:B------:R-:W-:Y:S01]  /*3090*/  IMAD.MOV.U32 R12, RZ, RZ, 0x1 ;  /* 0x00000001ff0c7424 */ /* 0x000fe200078e00ff */
[----:B------:R-:W-:Y:S01]  /*30a0*/  CS2R R10, SRZ ;  /* 0x00000000000a7805 */ /* 0x000fe2000001ff00 */
[----:B------:R-:W-:Y:S01]  /*30b0*/  IMAD.MOV.U32 R8, RZ, RZ, RZ ;  /* 0x000000ffff087224 */ /* 0x000fe200078e00ff */
[----:B------:R-:W-:Y:S01]  /*30c0*/  UMOV UR4, 0x400 ;  /* 0x0000040000047882 */ /* 0x000fe20000000000 */
[----:B------:R-:W-:Y:S01]  /*30d0*/  UMOV UR6, URZ ;  /* 0x000000ff00067c82 */ /* 0x000fe20008000000 */
[----:B------:R-:W-:-:S12]  /*30e0*/  ULEA UR37, UR37, UR4, 0x18 ;  /* 0x0000000425257291 */ /* 0x000fd8000f8ec0ff */
.L_x_64:
[----:B------:R-:W-:Y:S02]  /*30f0*/  LEA R0, R3, UR37, 0x3 ;  /* 0x0000002503007c11 */ /* 0x000fe4000f8e18ff */
[----:B------:R-:W-:-:S03]  /*3100*/  SHF.L.U32 R4, R8, 0x1f, RZ ;  /* 0x0000001f08047819 */ /* 0x000fc600000006ff */
[----:B------:R-:W-:Y:S01]  /*3110*/  VIADD R5, R0, 0x1a0 ;  /* 0x000001a000057836 */ /* 0x000fe20000000000 */
[----:B------:R-:W1:Y:S02]  /*3120*/  SYNCS.PHASECHK.TRANS64.TRYWAIT P0, [R0+URZ+0x190], R4 ;  /* 0x00019004000075a7 */ /* 0x000e6400080011ff */
[----:B-1----:R-:W-:Y:S05]  /*3130*/  @!P0 BRA `(.L_x_61) ;  /* 0x0000006800408947 */ /* 0x002fea0003800000 */
.L_x_173:
[----:B------:R-:W-:Y:S01]  /*3140*/  ULEA UR5, UR6, UR37, 0x3 ;  /* 0x0000002506057291 */ /* 0x000fe2000f8e18ff */
[----:B-1----:R-:W-:Y:S01]  /*3150*/  PRMT R0, RZ, 0x654, R5 ;  /* 0x00000654ff007816 */ /* 0x002fe20000000005 */
[----:B------:R-:W-:Y:S01]  /*3160*/  @!P2 IMAD.MOV.U32 R4, RZ, RZ, 0x10 ;  /* 0x00000010ff04a424 */ /* 0x000fe200078e00ff */
[----:B------:R-:W-:Y:S01]  /*3170*/  SHF.L.U32 R5, R12, 0x1f, RZ ;  /* 0x0000001f0c057819 */ /* 0x000fe200000006ff */
[----:B------:R-:W-:Y:S01]  /*3180*/  UIADD3 UR4, UPT, UPT, UR5, 0x130, URZ ;  /* 0x0000013005047890 */ /* 0x000fe2000fffe0ff */
[----:B------:R1:W-:Y:S05]  /*3190*/  SYNCS.ARRIVE.TRANS64.RED.A1T0 RZ, [R0+URZ], RZ ;  /* 0x000000ff00ff79a7 */ /* 0x0003ea00081004ff */
[----:B------:R-:W-:Y:S01]  /*31a0*/  IMAD.U32 R6, RZ, RZ, UR4 ;  /* 0x00000004ff067e24 */ /* 0x000fe2000f8e00ff */
[----:B------:R-:W2:Y:S04]  /*31b0*/  SYNCS.PHASECHK.TRANS64.TRYWAIT P0, [UR5+0x140], R5 ;  /* 0x00014005ff0075a7 */ /* 0x000ea80008001105 */
[----:B------:R-:W-:Y:S01]  /*31c0*/  PRMT R6, R9, 0x654, R6 ;  /* 0x0000065409067816 */ /* 0x000fe20000000006 */
[----:B-12---:R-:W-:Y:S06]  /*31d0*/  @!P0 BRA `(.L_x_62) ;  /* 0x00000068002c8947 */ /* 0x006fec0003800000 */
.L_x_175:
[----:B------:R-:W-:Y:S01]  /*31e0*/  ULEA UR4, UR6, UR37, 0x4 ;  /* 0x0000002506047291 */ /* 0x000fe2000f8e20ff */
[----:B------:R-:W-:Y:S01]  /*31f0*/  SEL R2, R6, R2, !P2 ;  /* 0x0000000206027207 */ /* 0x000fe20005000000 */
[----:B------:R-:W-:Y:S01]  /*3200*/  UIADD3 UR5, UPT, UPT, UR5, 0x130, URZ ;  /* 0x0000013005057890 */ /* 0x000fe2000fffe0ff */
[----:B-1----:R-:W-:Y:S01]  /*3210*/  LEA R0, R11, UR37, 0x3 ;  /* 0x000000250b007c11 */ /* 0x002fe2000f8e18ff */
[----:B------:R-:W-:Y:S01]  /*3220*/  UIADD3 UR4, UPT, UPT, UR4, 0x1c0, URZ ;  /* 0x000001c004047890 */ /* 0x000fe2000fffe0ff */
[----:B------:R1:W-:Y:S01]  /*3230*/  @!P2 SYNCS.ARRIVE.TRANS64.RED RZ, [R2+URZ], R4 ;  /* 0x0000000402ffa9a7 */ /* 0x0003e200080004ff */
[----:B------:R-:W-:Y:S01]  /*3240*/  UIADD3 UR6, UPT, UPT, UR6, 0x1, URZ ;  /* 0x0000000106067890 */ /* 0x000fe2000fffe0ff */
[----:B------:R-:W-:-:S03]  /*3250*/  VIADD R3, R3, 0x1 ;  /* 0x0000000103037836 */ /* 0x000fc60000000000 */
[----:B------:R-:W-:Y:S02]  /*3260*/  UISETP.NE.AND UP0, UPT, UR6, 0x2, UPT ;  /* 0x000000020600788c */ /* 0x000fe4000bf05270 */
[----:B------:R-:W-:Y:S01]  /*3270*/  ISETP.NE.AND P0, PT, R3, 0x2, PT ;  /* 0x000000020300780c */ /* 0x000fe20003f05270 */
[----:B------:R-:W-:Y:S06]  /*3280*/  UGETNEXTWORKID.BROADCAST [UR4], [UR5] ;  /* 0x00000000040073ca */ /* 0x000fec0008000100 */
[----:B------:R-:W-:Y:S02]  /*3290*/  USEL UR4, URZ, 0x1, UP0 ;  /* 0x00000001ff047887 */ /* 0x000fe40008000000 */
[----:B------:R-:W-:-:S04]  /*32a0*/  USEL UR6, UR6, URZ, UP0 ;  /* 0x000000ff06067287 */ /* 0x000fc80008000000 */
[----:B------:R-:W-:Y:S02]  /*32b0*/  LOP3.LUT R12, R12, UR4, RZ, 0x3c, !PT ;  /* 0x000000040c0c7c12 */ /* 0x000fe4000f8e3cff */
[----:B-1----:R-:W-:-:S04]  /*32c0*/  SHF.L.U32 R4, R10, 0x1f, RZ ;  /* 0x0000001f0a047819 */ /* 0x002fc800000006ff */
[----:B------:R-:W1:Y:S02]  /*32d0*/  SYNCS.PHASECHK.TRANS64.TRYWAIT P1, [R0+URZ+0x130], R4 ;  /* 0x00013004000075a7 */ /* 0x000e6400080211ff */
[----:B-1----:R-:W-:Y:S05]  /*32e0*/  @!P1 BRA `(.L_x_63) ;  /* 0x0000006800009947 */ /* 0x002fea0003800000 */
.L_x_176:
[----:B-1----:R-:W-:Y:S01]  /*32f0*/  LEA R4, R11, UR37, 0x4 ;  /* 0x000000250b047c11 */ /* 0x002fe2000f8e20ff */
[----:B------:R-:W-:Y:S01]  /*3300*/  VIADD R0, R0, 0x140 ;  /* 0x0000014000007836 */ /* 0x000fe20000000000 */
[----:B------:R-:W-:Y:S01]  /*3310*/  SEL R3, R3, RZ, P0 ;  /* 0x000000ff03037207 */ /* 0x000fe20000000000 */
[----:B------:R-:W-:-:S03]  /*3320*/  VIADD R11, R11, 0x1 ;  /* 0x000000010b0b7836 */ /* 0x000fc60000000000 */
[----:B------:R-:W1:Y:S01]  /*3330*/  LDS.128 R4, [R4+0x1c0] ;  /* 0x0001c00004047984 */ /* 0x000e620000000c00 */
[----:B------:R-:W-:Y:S02]  /*3340*/  PRMT R0, RZ, 0x654, R0 ;  /* 0x00000654ff007816 */ /* 0x000fe40000000000 */
[C---:B------:R-:W-:Y:S01]  /*3350*/  ISETP.NE.AND P1, PT, R11.reuse, 0x2, PT ;  /* 0x000000020b00780c */ /* 0x040fe20003f25270 */
[----:B------:R-:W-:Y:S01]  /*3360*/  @!PT LDS RZ, [RZ] ;  /* 0x00000000fffff984 */ /* 0x000fe20000000800 */
[----:B------:R-:W-:Y:S01]  /*3370*/  @!PT LDS RZ, [RZ] ;  /* 0x00000000fffff984 */ /* 0x000fe20000000800 */
[----:B------:R-:W-:Y:S01]  /*3380*/  @!PT LDS RZ, [RZ] ;  /* 0x00000000fffff984 */ /* 0x000fe20000000800 */
[----:B------:R-:W-:Y:S01]  /*3390*/  @!PT LDS RZ, [RZ] ;  /* 0x00000000fffff984 */ /* 0x000fe20000000800 */
[----:B------:R2:W-:Y:S06]  /*33a0*/  MEMBAR.ALL.CTA ;  /* 0x0000000000007992 */ /* 0x0005ec0000008000 */
[----:B--2---:R-:W2:Y:S01]  /*33b0*/  FENCE.VIEW.ASYNC.S ;  /* 0x00000000000073c6 */ /* 0x004ea20000000000 */
[----:B------:R-:W-:Y:S01]  /*33c0*/  SEL R11, R11, RZ, P1 ;  /* 0x000000ff0b0b7207 */ /* 0x000fe20000800000 */
[----:B--2---:R2:W-:Y:S01]  /*33d0*/  SYNCS.ARRIVE.TRANS64.RED.A1T0 RZ, [R0+URZ], RZ ;  /* 0x000000ff00ff79a7 */ /* 0x0045e200081004ff */
[----:B-1----:R-:W-:-:S02]  /*33e0*/  LOP3.LUT P3, RZ, R6, 0x1, RZ, 0xc0, !PT ;  /* 0x0000000106ff7812 */ /* 0x002fc4000786c0ff */
[----:B------:R-:W-:-:S04]  /*33f0*/  SEL R4, RZ, 0x1, P1 ;  /* 0x00000001ff047807 */ /* 0x000fc80000800000 */
[----:B------:R-:W-:Y:S02]  /*3400*/  LOP3.LUT R10, R10, R4, RZ, 0x3c, !PT ;  /* 0x000000040a0a7212 */ /* 0x000fe400078e3cff */
[----:B--2---:R-:W-:-:S04]  /*3410*/  SEL R0, RZ, 0x1, P0 ;  /* 0x00000001ff007807 */ /* 0x004fc80000000000 */
[----:B------:R-:W-:Y:S01]  /*3420*/  LOP3.LUT R8, R8, R0, RZ, 0x3c, !PT ;  /* 0x0000000008087212 */ /* 0x000fe200078e3cff */
[----:B------:R-:W-:Y:S06]  /*3430*/  @P3 BRA `(.L_x_64) ;  /* 0xfffffffc002c3947 */ /* 0x000fec000383ffff */
[----:B------:R-:W-:Y:S01]  /*3440*/  ULEA UR5, UR6, UR37, 0x3 ;  /* 0x0000002506057291 */ /* 0x000fe2000f8e18ff */
[----:B------:R-:W-:-:S08]  /*3450*/  SHF.L.U32 R2, R12, 0x1f, RZ ;  /* 0x0000001f0c027819 */ /* 0x000fd000000006ff */
[----:B------:R-:W1:Y:S02]  /*3460*/  SYNCS.PHASECHK.TRANS64 P0, [UR5+0x140], R2 ;  /* 0x00014002ff0075a7 */ /* 0x000e640008001005 */
[----:B-1----:R-:W-:Y:S05]  /*3470*/  @P0 BRA `(.L_x_65) ;  /* 0x0000000000080947 */ /* 0x002fea0003800000 */
[----:B------:R-:W1:Y:S02]  /*3480*/  SYNCS.PHASECHK.TRANS64.TRYWAIT P0, [UR5+0x140], R2 ;  /* 0x00014002ff0075a7 */ /* 0x000e640008001105 */
[----:B-1----:R-:W-:Y:S05]  /*3490*/  @!P0 BRA `(.L_x_66) ;  /* 0x0000006400a88947 */ /* 0x002fea0003800000 */
.L_x_65:
[----:B------:R-:W-:-:S04]  /*34a0*/  UIADD3 UR4, UPT, UPT, UR6, 0x1, URZ ;  /* 0x0000000106047890 */ /* 0x000fc8000fffe0ff */
[----:B------:R-:W-:-:S04]  /*34b0*/  UISETP.NE.AND UP0, UPT, UR4, 0x2, UPT ;  /* 0x000000020400788c */ /* 0x000fc8000bf05270 */
[----:B------:R-:W-:Y:S02]  /*34c0*/  USEL UR7, URZ, 0x1, UP0 ;  /* 0x00000001ff077887 */ /* 0x000fe40008000000 */
[----:B------:R-:W-:-:S04]  /*34d0*/  USEL UR4, UR4, URZ, UP0 ;  /* 0x000000ff04047287 */ /* 0x000fc80008000000 */
[----:B------:R-:W-:Y:S01]  /*34e0*/  ULEA UR4, UR4, UR37, 0x3 ;  /* 0x0000002504047291 */ /* 0x000fe2000f8e18ff */
[----:B-1----:R-:W-:-:S04]  /*34f0*/  LOP3.LUT R2, R12, UR7, RZ, 0x3c, !PT ;  /* 0x000000070c027c12 */ /* 0x002fc8000f8e3cff */
[----:B------:R-:W-:-:S04]  /*3500*/  SHF.L.U32 R0, R2, 0x1f, RZ ;  /* 0x0000001f02007819 */ /* 0x000fc800000006ff */
[----:B------:R-:W1:Y:S02]  /*3510*/  SYNCS.PHASECHK.TRANS64 P0, [UR4+0x140], R0 ;  /* 0x00014000ff0075a7 */ /* 0x000e640008001004 */
[----:B-1----:R-:W-:Y:S05]  /*3520*/  @P0 EXIT ;  /* 0x000000000000094d */ /* 0x002fea0003800000 */
[----:B------:R-:W-:Y:S02]  /*3530*/  SHF.L.U32 R2, R2, 0x1f, RZ ;  /* 0x0000001f02027819 */ /* 0x000fe400000006ff */
[----:B------:R-:W-:-:S07]  /*3540*/  MOV R0, UR4 ;  /* 0x0000000400007c02 */ /* 0x000fce0008000f00 */
.L_x_67:
[----:B-1----:R1:W2:Y:S02]  /*3550*/  SYNCS.PHASECHK.TRANS64.TRYWAIT P0, [R0+URZ+0x140], R2 ;  /* 0x00014002000075a7 */ /* 0x0022a400080011ff */
[----:B--2---:R-:W-:Y:S05]  /*3560*/  @!P0 NANOSLEEP.SYNCS 0x989680 ;  /* 0x009896800000895d */ /* 0x004fea0003900000 */
[----:B------:R-:W2:Y:S02]  /*3570*/  @!P0 SYNCS.PHASECHK.TRANS64 P0, [R0+URZ+0x140], R2 ;  /* 0x00014002000085a7 */ /* 0x000ea400080010ff */
[----:B--2---:R-:W-:Y:S05]  /*3580*/  @P0 EXIT ;  /* 0x000000000000094d */ /* 0x004fea0003800000 */
[----:B------:R-:W-:Y:S05]  /*3590*/  BRA `(.L_x_67) ;  /* 0xfffffffc00ec7947 */ /* 0x000fea000383ffff */
.L_x_60:
[----:B------:R-:W-:Y:S05]  /*35a0*/  BRA.U UP4, `(.L_x_68) ;  /* 0x0000001104a07547 */ /* 0x000fea000b800000 */
[----:B------:R-:W-:Y:S01]  /*35b0*/  UMOV UR6, 0x40 ;  /* 0x0000004000067882 */ /* 0x000fe20000000000 */
[----:B------:R-:W-:Y:S01]  /*35c0*/  NOP ;  /* 0x0000000000007918 */ /* 0x000fe20000000000 */
[----:B------:R-:W-:Y:S01]  /*35d0*/  ULEA UR6, UR37, UR6, 0x18 ;  /* 0x0000000625067291 */ /* 0x000fe2000f8ec0ff */
[----:B------:R-:W-:Y:S02]  /*35e0*/  UMOV UR7, 0x400 ;  /* 0x0000040000077882 */ /* 0x000fe40000000000 */
[----:B------:R-:W-:-:S06]  /*35f0*/  ULEA UR37, UR37, UR7, 0x18 ;  /* 0x0000000725257291 */ /* 0x000fcc000f8ec0ff */
[----:B------:R-:W1:Y:S02]  /*3600*/  LDS.U8 R2, [UR6+0x1c] ;  /* 0x00001c06ff027984 */ /* 0x000e640008000000 */
[----:B-1----:R-:W-:-:S13]  /*3610*/  ISETP.NE.AND P0, PT, R2, RZ, PT ;  /* 0x000000ff0200720c */ /* 0x002fda0003f05270 */
[----:B------:R-:W-:Y:S05]  /*3620*/  @P0 BRA `(.L_x_69) ;  /* 0x0000000400080947 */ /* 0x000fea0003800000 */
[----:B------:R-:W-:Y:S02]  /*3630*/  UISETP.NE.U32.AND UP0, UPT, UR5, 0x1, UPT ;  /* 0x000000010500788c */ /* 0x000fe4000bf05070 */
[----:B------:R-:W-:-:S07]  /*3640*/  UIADD3 UR8, UPT, UPT, UR6, 0x8, URZ ;  /* 0x0000000806087890 */ /* 0x000fce000fffe0ff */
[----:B------:R-:W-:Y:S05]  /*3650*/  BRA.U !UP0, `(.L_x_70) ;  /* 0x00000001089c7547 */ /* 0x000fea000b800000 */
[----:B------:R-:W-:Y:S01]  /*3660*/  ELECT P0, URZ, PT ;  /* 0x0000000000ff782f */ /* 0x000fe20003800000 */
[----:B------:R-:W-:-:S12]  /*3670*/  BSSY B0, `(.L_x_70) ;  /* 0x0000025000007945 */ /* 0x000fd80003800000 */
[----:B------:R-:W-:Y:S05]  /*3680*/  @!P0 BRA `(.L_x_71) ;  /* 0x00000000008c8947 */ /* 0x000fea0003800000 */
[----:B------:R-:W-:-:S05]  /*3690*/  UMOV UR7, 0x10 ;  /* 0x0000001000077882 */ /* 0x000fca0000000000 */
[----:B------:R-:W-:Y:S04]  /*36a0*/  DEPBAR.LE SB1, 0x36 ;  /* 0x00009d800000791a */ /* 0x000fe80000000000 */
[----:B------:R-:W1:Y:S02]  /*36b0*/  UTCATOMSWS.2CTA.FIND_AND_SET.ALIGN UP1, UR7, UR7 ;  /* 0x00000007000775e3 */ /* 0x000e640008220800 */
[----:B-1----:R-:W-:Y:S01]  /*36c0*/  MOV R10, UR7 ;  /* 0x00000007000a7c02 */ /* 0x002fe20008000f00 */
[----:B------:R-:W-:Y:S06]  /*36d0*/  BRA.U UP1, `(.L_x_72) ;  /* 0x0000000101187547 */ /* 0x000fec000b800000 */
.L_x_73:
[----:B------:R-:W-:Y:S05]  /*36e0*/  NANOSLEEP 0x64 ;  /* 0x000000640000795d */ /* 0x000fea0003800000 */
[----:B------:R-:W-:-:S05]  /*36f0*/  UMOV UR7, 0x10 ;  /* 0x0000001000077882 */ /* 0x000fca0000000000 */
[----:B------:R-:W-:Y:S04]  /*3700*/  DEPBAR.LE SB1, 0x36 ;  /* 0x00009d800000791a */ /* 0x000fe80000000000 */
[----:B------:R-:W1:Y:S02]  /*3710*/  UTCATOMSWS.2CTA.FIND_AND_SET.ALIGN UP1, UR7, UR7 ;  /* 0x00000007000775e3 */ /* 0x000e640008220800 */
[----:B-1----:R-:W-:Y:S01]  /*3720*/  MOV R10, UR7 ;  /* 0x00000007000a7c02 */ /* 0x002fe20008000f00 */
[----:B------:R-:W-:Y:S05]  /*3730*/  BRA.U !UP1, `(.L_x_73) ;  /* 0xfffffffd09e87547 */ /* 0x000fea000b83ffff */
.L_x_72:
[----:B------:R-:W1:Y:S01]  /*3740*/  LDS R5, [UR6+0x10] ;  /* 0x00001006ff057984 */ /* 0x000e620008000800 */
[----:B------:R-:W-:Y:S01]  /*3750*/  IMAD.U32 R3, RZ, RZ, UR37 ;  /* 0x00000025ff037e24 */ /* 0x000fe2000f8e00ff */
[----:B------:R-:W-:-:S03]  /*3760*/  MOV R2, UR4 ;  /* 0x0000000400027c02 */ /* 0x000fc60008000f00 */
[----:B------:R-:W-:Y:S01]  /*3770*/  VIADD R3, R3, 0x1e0 ;  /* 0x000001e003037836 */ /* 0x000fe20000000000 */
[----:B-1----:R-:W-:-:S04]  /*3780*/  SHF.L.U32 R5, R5, 0x1f, RZ ;  /* 0x0000001f05057819 */ /* 0x002fc800000006ff */
[----:B------:R-:W1:Y:S02]  /*3790*/  SYNCS.PHASECHK.TRANS64.TRYWAIT P0, [UR6+0x8], R5 ;  /* 0x00000805ff0075a7 */ /* 0x000e640008001106 */
[----:B-1----:R-:W-:Y:S05]  /*37a0*/  @P0 BRA `(.L_x_74) ;  /* 0x0000000000080947 */ /* 0x002fea0003800000 */
[----:B------:R-:W1:Y:S02]  /*37b0*/  SYNCS.PHASECHK.TRANS64.TRYWAIT P0, [UR6+0x8], R5 ;  /* 0x00000805ff0075a7 */ /* 0x000e640008001106 */
[----:B-1----:R-:W-:Y:S05]  /*37c0*/  @!P0 BRA `(.L_x_75) ;  /* 0x0000006000f48947 */ /* 0x002fea0003800000 */
.L_x_74:
[----:B-1----:R-:W-:Y:S01]  /*37d0*/  HFMA2 R4, -RZ, RZ, 0, 5.9604644775390625e-08 ;  /* 0x00000001ff047431 */ /* 0x002fe200000001ff */
[----:B------:R-:W-:Y:S01]  /*37e0*/  UPRMT UR7, UR4, 0x654, UR8 ;  /* 0x0000065404077896 */ /* 0x000fe20008000008 */
[----:B------:R-:W-:Y:S01]  /*37f0*/  IMAD.MOV.U32 R7, RZ, RZ, 0xffff ;  /* 0x0000ffffff077424 */ /* 0x000fe200078e00ff */
[----:B------:R-:W-:Y:S01]  /*3800*/  PRMT R2, R2, 0x654, R3 ;  /* 0x0000065402027816 */ /* 0x000fe20000000003 */
[----:B------:R-:W-:Y:S02]  /*3810*/  IMAD.MOV.U32 R5, RZ, RZ, 0x4 ;  /* 0x00000004ff057424 */ /* 0x000fe400078e00ff */
[----:B------:R-:W-:Y:S01]  /*3820*/  IMAD.SHL.U32 R9, R10, 0x20, RZ ;  /* 0x000000200a097824 */ /* 0x000fe200078e00ff */
[----:B------:R-:W-:Y:S02]  /*3830*/  MOV R3, UR7 ;  /* 0x0000000700037c02 */ /* 0x000fe40008000f00 */
[-C--:B------:R-:W-:Y:S01]  /*3840*/  SHF.L.U32 R7, R7, R10.reuse, RZ ;  /* 0x0000000a07077219 */ /* 0x080fe200000006ff */
[----:B------:R1:W-:Y:S01]  /*3850*/  SYNCS.ARRIVE.TRANS64.RED RZ, [UR7], R5 ;  /* 0x00000005ffff79a7 */ /* 0x0003e20008000407 */
[----:B------:R-:W-:Y:S01]  /*3860*/  SHF.L.U32 R6, R4, R10, RZ ;  /* 0x0000000a04067219 */ /* 0x000fe200000006ff */
[----:B------:R1:W-:Y:S04]  /*3870*/  STS [UR37+0x1e0], R9 ;  /* 0x0001e009ff007988 */ /* 0x0003e80008000825 */
[----:B------:R1:W-:Y:S04]  /*3880*/  STAS [R2.64], R10 ;  /* 0x0000000a02007dbd */ /* 0x0003e8000c0008ff */
[----:B------:R1:W-:Y:S04]  /*3890*/  ATOMS.OR RZ, [UR6+0x14], R7 ;  /* 0x00001407ffff798c */ /* 0x0003e8000b000006 */
[----:B------:R1:W-:Y:S04]  /*38a0*/  ATOMS.OR RZ, [UR6+0x18], R6 ;  /* 0x00001806ffff798c */ /* 0x0003e8000b000006 */
[----:B------:R1:W-:Y:S02]  /*38b0*/  ATOMS.XOR RZ, [UR6+0x10], R4 ;  /* 0x00001004ffff798c */ /* 0x0003e4000b800006 */
.L_x_71:
[----:B------:R-:W-:Y:S05]  /*38c0*/  BSYNC B0 ;  /* 0x0000000000007941 */ /* 0x000fea0003800000 */
.L_x_70:
[----:B------:R-:W-:Y:S05]  /*38d0*/  BRA.U UP0, `(.L_x_76) ;  /* 0x00000001006c7547 */ /* 0x000fea000b800000 */
[----:B------:R-:W-:-:S03]  /*38e0*/  UMOV UR7, 0xffffffff ;  /* 0xffffffff00077882 */ /* 0x000fc60000000000 */
[----:B------:R-:W-:Y:S05]  /*38f0*/  BRA.DIV UR7, `(.L_x_77) ;  /* 0x0000006207c07947 */ /* 0x000fea000b800000 */
[----:B------:R-:W-:-:S13]  /*3900*/  ELECT P6, URZ, PT ;  /* 0x0000000000ff782f */ /* 0x000fda00038c0000 */
.L_x_180:
[----:B------:R-:W-:Y:S05]  /*3910*/  @!P6 BRA `(.L_x_76) ;  /* 0x00000000005ce947 */ /* 0x000fea0003800000 */
[----:B-1----:R-:W1:Y:S02]  /*3920*/  LDS R3, [UR6+0x10] ;  /* 0x00001006ff037984 */ /* 0x002e640008000800 */
[----:B-1----:R-:W-:-:S04]  /*3930*/  SHF.L.U32 R3, R3, 0x1f, RZ ;  /* 0x0000001f03037819 */ /* 0x002fc800000006ff */
[----:B------:R-:W1:Y:S02]  /*3940*/  SYNCS.PHASECHK.TRANS64.TRYWAIT P0, [UR6+0x8], R3 ;  /* 0x00000803ff0075a7 */ /* 0x000e640008001106 */
[----:B-1----:R-:W-:Y:S05]  /*3950*/  @P0 BRA `(.L_x_78) ;  /* 0x0000000000080947 */ /* 0x002fea0003800000 */
[----:B------:R-:W1:Y:S02]  /*3960*/  SYNCS.PHASECHK.TRANS64.TRYWAIT P0, [UR6+0x8], R3 ;  /* 0x00000803ff0075a7 */ /* 0x000e640008001106 */
[----:B-1----:R-:W-:Y:S05]  /*3970*/  @!P0 BRA `(.L_x_79) ;  /* 0x0000006000c08947 */ /* 0x002fea0003800000 */
.L_x_78:
[----:B------:R-:W2:Y:S01]  /*3980*/  LDS R5, [UR37+0x1e0] ;  /* 0x0001e025ff057984 */ /* 0x000ea20008000800 */
[----:B-1----:R-:W-:Y:S02]  /*3990*/  HFMA2 R2, -RZ, RZ, 0, 5.9604644775390625e-08 ;  /* 0x00000001ff027431 */ /* 0x002fe400000001ff */
[----:B------:R-:W-:Y:S01]  /*39a0*/  IMAD.MOV.U32 R3, RZ, RZ, 0xffff ;  /* 0x0000ffffff037424 */ /* 0x000fe200078e00ff */
[----:B------:R-:W-:Y:S01]  /*39b0*/  UPRMT UR7, UR4, 0x654, UR8 ;  /* 0x0000065404077896 */ /* 0x000fe20008000008 */
[----:B--2---:R-:W-:-:S03]  /*39c0*/  IMAD.SHL.U32 R4, R5, 0x20, RZ ;  /* 0x0000002005047824 */ /* 0x004fc600078e00ff */
[-C--:B------:R-:W-:Y:S02]  /*39d0*/  SHF.L.U32 R3, R3, R5.reuse, RZ ;  /* 0x0000000503037219 */ /* 0x080fe400000006ff */
[----:B------:R-:W-:Y:S01]  /*39e0*/  SHF.L.U32 R5, R2, R5, RZ ;  /* 0x0000000502057219 */ /* 0x000fe200000006ff */
[----:B------:R2:W-:Y:S04]  /*39f0*/  STS [UR37+0x1e0], R4 ;  /* 0x0001e004ff007988 */ /* 0x0005e80008000825 */
[----:B------:R2:W-:Y:S04]  /*3a00*/  ATOMS.OR RZ, [UR6+0x14], R3 ;  /* 0x00001403ffff798c */ /* 0x0005e8000b000006 */
[----:B------:R2:W-:Y:S01]  /*3a10*/  ATOMS.OR RZ, [UR6+0x18], R5 ;  /* 0x00001805ffff798c */ /* 0x0005e2000b000006 */
[----:B------:R-:W-:Y:S03]  /*3a20*/  SYNCS.ARRIVE.TRANS64.RED.A1T0 RZ, [UR7], RZ ;  /* 0x000000ffffff79a7 */ /* 0x000fe60008100407 */
[----:B------:R2:W-:Y:S01]  /*3a30*/  ATOMS.XOR RZ, [UR6+0x10], R2 ;  /* 0x00001002ffff798c */ /* 0x0005e2000b800006 */
[----:B------:R-:W-:Y:S05]  /*3a40*/  BRA `(.L_x_76) ;  /* 0x0000000000107947 */ /* 0x000fea0003800000 */
.L_x_69:
[----:B------:R-:W-:-:S05]  /*3a50*/  MOV R2, 0xffffffff ;  /* 0xffffffff00027802 */ /* 0x000fca0000000f00 */
[----:B------:R1:W-:Y:S02]  /*3a60*/  STS [UR37+0x1e0], R2 ;  /* 0x0001e002ff007988 */ /* 0x0003e40008000825 */
[----:B-1----:R-:W-:Y:S02]  /*3a70*/  MOV R2, 0x3a90 ;  /* 0x00003a9000027802 */ /* 0x002fe40000000f00 */
[----:B-----5:R-:W-:Y:S05]  /*3a80*/  CALL.REL.NOINC `($__internal_1_$__cuda_sm10x_tcgen05_guardrail_trap_phase_invalid_during_alloc) ;  /* 0x0000006800087944 */ /* 0x020fea0003c00000 */
.L_x_76:
[----:B------:R-:W-:Y:S05]  /*3a90*/  WARPSYNC.ALL ;  /* 0x0000000000007948 */ /* 0x000fea0003800000 */
[----:B------:R-:W3:Y:S01]  /*3aa0*/  S2UR UR8, SR_CgaCtaId ;  /* 0x00000000000879c3 */ /* 0x000ee20000008800 */
[----:B------:R-:W-:Y:S01]  /*3ab0*/  UMOV UR6, 0x400 ;  /* 0x0000040000067882 */ /* 0x000fe20000000000 */
[----:B------:R-:W-:-:S06]  /*3ac0*/  NOP ;  /* 0x0000000000007918 */ /* 0x000fcc0000000000 */
[----:B------:R-:W-:Y:S06]  /*3ad0*/  BAR.ARV 0x6, 0xa0 ;  /* 0x0182800000007b1d */ /* 0x000fec0000002000 */
[----:B------:R-:W-:Y:S01]  /*3ae0*/  LOP3.LUT R0, R0, 0xffff, RZ, 0xc0, !PT ;  /* 0x0000ffff00007812 */ /* 0x000fe200078ec0ff */
[----:B-1----:R-:W-:Y:S01]  /*3af0*/  IMAD.MOV.U32 R9, RZ, RZ, 0x1 ;  /* 0x00000001ff097424 */ /* 0x002fe200078e00ff */
[----:B------:R-:W-:Y:S01]  /*3b00*/  LOP3.LUT R8, R8, 0xffff, RZ, 0xc0, !PT ;  /* 0x0000ffff08087812 */ /* 0x000fe200078ec0ff */
[----:B------:R-:W-:Y:S01]  /*3b10*/  UMOV UR22, URZ ;  /* 0x000000ff00167c82 */ /* 0x000fe20008000000 */
[----:B------:R-:W-:Y:S01]  /*3b20*/  R2UR UR12, R0 ;  /* 0x00000000000c72ca */ /* 0x000fe200000e0000 */
[----:B------:R-:W-:Y:S01]  /*3b30*/  UMOV UR21, URZ ;  /* 0x000000ff00157c82 */ /* 0x000fe20008000000 */
[----:B------:R-:W-:Y:S01]  /*3b40*/  R2UR UR13, R8 ;  /* 0x00000000080d72ca */ /* 0x000fe200000e0000 */
[----:B------:R-:W-:Y:S01]  /*3b50*/  IMAD.MOV.U32 R8, RZ, RZ, RZ ;  /* 0x000000ffff087224 */ /* 0x000fe200078e00ff */
[----:B------:R-:W-:Y:S01]  /*3b60*/  UMOV UR20, URZ ;  /* 0x000000ff00147c82 */ /* 0x000fe20008000000 */
[----:B------:R-:W-:-:S02]  /*3b70*/  UISETP.NE.AND UP2, UPT, UR5, URZ, UPT ;  /* 0x000000ff0500728c */ /* 0x000fc4000bf45270 */
[----:B---3--:R-:W-:Y:S01]  /*3b80*/  ULEA UR8, UR8, UR6, 0x18 ;  /* 0x0000000608087291 */ /* 0x008fe2000f8ec0ff */
[----:B------:R-:W1:Y:S03]  /*3b90*/  LDCU UR6, c[0x0][0x38c] ;  /* 0x00007180ff0677ac */ /* 0x000e660008000800 */
[----:B------:R-:W-:Y:S02]  /*3ba0*/  UIADD3 UR14, UPT, UPT, UR8, 0x8400, URZ ;  /* 0x00008400080e7890 */ /* 0x000fe4000fffe0ff */
[----:B------:R-:W-:-:S03]  /*3bb0*/  UIADD3 UR15, UPT, UPT, UR8, 0x28400, URZ ;  /* 0x00028400080f7890 */ /* 0x000fc6000fffe0ff */
[----:B--2---:R-:W2:Y:S01]  /*3bc0*/  LDS R2, [UR8+0x1e0] ;  /* 0x0001e008ff027984 */ /* 0x004ea20008000800 */
[----:B------:R-:W-:Y:S02]  /*3bd0*/  USHF.R.U32.HI UR14, URZ, 0x4, UR14 ;  /* 0x00000004ff0e7899 */ /* 0x000fe4000801160e */
[----:B------:R-:W-:Y:S02]  /*3be0*/  USHF.R.U32.HI UR15, URZ, 0x4, UR15 ;  /* 0x00000004ff0f7899 */ /* 0x000fe4000801160f */
[----:B------:R-:W-:Y:S02]  /*3bf0*/  ULOP3.LUT UR14, UR14, 0x3fff, URZ, 0xc0, !UPT ;  /* 0x00003fff0e0e7892 */ /* 0x000fe4000f8ec0ff */
[----:B------:R-:W-:Y:S02]  /*3c00*/  ULOP3.LUT UR15, UR15, 0x3fff, URZ, 0xc0, !UPT ;  /* 0x00003fff0f0f7892 */ /* 0x000fe4000f8ec0ff */
[----:B------:R-:W-:Y:S02]  /*3c10*/  ULOP3.LUT UR14, UR14, 0x10000, URZ, 0xfc, !UPT ;  /* 0x000100000e0e7892 */ /* 0x000fe4000f8efcff */
[----:B-1----:R-:W-:-:S02]  /*3c20*/  UIADD3 UR6, UPT, UPT, UR6, 0x3f, URZ ;  /* 0x0000003f06067890 */ /* 0x002fc4000fffe0ff */
[----:B------:R-:W-:Y:S02]  /*3c30*/  ULOP3.LUT UR15, UR15, 0x10000, URZ, 0xfc, !UPT ;  /* 0x000100000f0f7892 */ /* 0x000fe4000f8efcff */
[----:B------:R-:W-:Y:S01]  /*3c40*/  USHF.R.S32.HI UR7, URZ, 0x1f, UR6 ;  /* 0x0000001fff077899 */ /* 0x000fe20008011406 */
[----:B------:R-:W-:Y:S01]  /*3c50*/  UMOV UR28, 0x0 ;  /* 0x00000000001c7882 */ /* 0x000fe20000000000 */
[----:B------:R-:W-:Y:S02]  /*3c60*/  UMOV UR29, 0x10200010 ;  /* 0x10200010001d7882 */ /* 0x000fe40000000000 */
[----:B------:R-:W-:Y:S01]  /*3c70*/  ULEA.HI UR7, UR7, UR6, URZ, 0x6 ;  /* 0x0000000607077291 */ /* 0x000fe2000f8f30ff */
[----:B------:R-:W-:Y:S01]  /*3c80*/  UMOV UR26, 0x0 ;  /* 0x00000000001a7882 */ /* 0x000fe20000000000 */
[----:B------:R-:W-:Y:S02]  /*3c90*/  UMOV UR27, 0x10200010 ;  /* 0x10200010001b7882 */ /* 0x000fe40000000000 */
[----:B------:R-:W-:-:S04]  /*3ca0*/  USHF.R.S32.HI UR7, URZ, 0x6, UR7 ;  /* 0x00000006ff077899 */ /* 0x000fc80008011407 */
[----:B------:R-:W-:-:S04]  /*3cb0*/  UISETP.LT.AND UP0, UPT, UR7, 0x1, UPT ;  /* 0x000000010700788c */ /* 0x000fc8000bf01270 */
[----:B------:R-:W-:Y:S01]  /*3cc0*/  USEL UR23, UR7, 0x1, !UP0 ;  /* 0x0000000107177887 */ /* 0x000fe2000c000000 */
[----:B--2---:R-:W-:Y:S02]  /*3cd0*/  R2UR UR24, R2 ;  /* 0x00000000021872ca */ /* 0x004fe400000e0000 */
[----:B------:R-:W-:-:S13]  /*3ce0*/  CS2R R2, SRZ ;  /* 0x0000000000027805 */ /* 0x000fda000001ff00 */
.L_x_87:
[C---:B------:R-:W-:Y:S02]  /*3cf0*/  LEA R0, R8.reuse, UR8, 0x3 ;  /* 0x0000000808007c11 */ /* 0x040fe4000f8e18ff */
[----:B------:R-:W-:Y:S02]  /*3d00*/  SHF.L.U32 R4, R3, 0x1f, RZ ;  /* 0x0000001f03047819 */ /* 0x000fe400000006ff */
[----:B------:R-:W-:Y:S02]  /*3d10*/  LEA R5, R8, UR8, 0x4 ;  /* 0x0000000808057c11 */ /* 0x000fe4000f8e20ff */
[----:B------:R-:W1:Y:S02]  /*3d20*/  SYNCS.PHASECHK.TRANS64.TRYWAIT P0, [R0+URZ+0x130], R4 ;  /* 0x00013004000075a7 */ /* 0x000e6400080011ff */
[----:B-1-34-:R-:W-:Y:S05]  /*3d30*/  @!P0 BRA `(.L_x_80) ;  /* 0x0000005c00e88947 */ /* 0x01afea0003800000 */
.L_x_181:
[----:B-1----:R-:W1:Y:S01]  /*3d40*/  LDS.128 R4, [R5+0x1c0] ;  /* 0x0001c00005047984 */ /* 0x002e620000000c00 */
[----:B------:R-:W-:Y:S02]  /*3d50*/  VIADD R0, R0, 0x140 ;  /* 0x0000014000007836 */ /* 0x000fe40000000000 */
[----:B------:R-:W-:Y:S01]  /*3d60*/  VIADD R8, R8, 0x1 ;  /* 0x0000000108087836 */ /* 0x000fe20000000000 */
[----:B------:R-:W-:Y:S01]  /*3d70*/  @!PT LDS RZ, [RZ] ;  /* 0x00000000fffff984 */ /* 0x000fe20000000800 */
[----:B------:R-:W-:Y:S01]  /*3d80*/  @!PT LDS RZ, [RZ] ;  /* 0x00000000fffff984 */ /* 0x000fe20000000800 */
[----:B------:R-:W-:Y:S01]  /*3d90*/  @!PT LDS RZ, [RZ] ;  /* 0x00000000fffff984 */ /* 0x000fe20000000800 */
[----:B------:R-:W-:Y:S01]  /*3da0*/  @!PT LDS RZ, [RZ] ;  /* 0x00000000fffff984 */ /* 0x000fe20000000800 */
[----:B------:R2:W-:Y:S06]  /*3db0*/  MEMBAR.ALL.CTA ;  /* 0x0000000000007992 */ /* 0x0005ec0000008000 */
[----:B--2---:R-:W2:Y:S01]  /*3dc0*/  FENCE.VIEW.ASYNC.S ;  /* 0x00000000000073c6 */ /* 0x004ea20000000000 */
[----:B------:R-:W-:-:S04]  /*3dd0*/  PRMT R0, RZ, 0x654, R0 ;  /* 0x00000654ff007816 */ /* 0x000fc80000000000 */
[----:B--2---:R2:W-:Y:S01]  /*3de0*/  SYNCS.ARRIVE.TRANS64.RED.A1T0 RZ, [R0+URZ], RZ ;  /* 0x000000ff00ff79a7 */ /* 0x0045e200081004ff */
[----:B-1----:R-:W-:Y:S01]  /*3df0*/  LOP3.LUT P1, RZ, R6, 0x1, RZ, 0xc0, !PT ;  /* 0x0000000106ff7812 */ /* 0x002fe2000782c0ff */
[----:B--2---:R-:W-:-:S12]  /*3e00*/  BRA.U UP2, `(.L_x_81) ;  /* 0x0000000102e07547 */ /* 0x004fd8000b800000 */
[----:B------:R-:W1:Y:S01]  /*3e10*/  LDCU UR6, c[0x0][0x38c] ;  /* 0x00007180ff0677ac */ /* 0x000e620008000800 */
[----:B------:R-:W-:Y:S02]  /*3e20*/  PLOP3.LUT P2, PT, PT, PT, PT, 0x80, 0x8 ;  /* 0x000000000008781c */ /* 0x000fe40003f4f070 */
[----:B------:R-:W-:Y:S01]  /*3e30*/  SHF.L.U32 R4, R9, 0x1f, RZ ;  /* 0x0000001f09047819 */ /* 0x000fe200000006ff */
[----:B------:R-:W-:Y:S02]  /*3e40*/  ULEA UR10, UR22, UR8, 0x3 ;  /* 0x00000008160a7291 */ /* 0x000fe4000f8e18ff */
[----:B------:R-:W-:Y:S02]  /*3e50*/  ULEA UR11, UR22, UR24, 0x7 ;  /* 0x00000018160b7291 */ /* 0x000fe4000f8e38ff */
[----:B-1----:R-:W-:-:S06]  /*3e60*/  UISETP.GE.AND UP0, UPT, UR6, 0x1, UPT ;  /* 0x000000010600788c */ /* 0x002fcc000bf06270 */
[----:B------:R-:W-:-:S05]  /*3e70*/  PLOP3.LUT P0, PT, PT, PT, UP0, 0x80, 0x8 ;  /* 0x000000000008781c */ /* 0x000fca0003f0f008 */
[----:B------:R-:W-:-:S08]  /*3e80*/  @UP0 ULEA UR6, UR21, UR8, 0x3 ;  /* 0x0000000815060291 */ /* 0x000fd0000f8e18ff */
[----:B------:R-:W-:-:S04]  /*3e90*/  @P0 SHF.L.U32 R0, R2, 0x1f, RZ ;  /* 0x0000001f02000819 */ /* 0x000fc800000006ff */
[----:B------:R1:W2:Y:S01]  /*3ea0*/  @P0 SYNCS.PHASECHK.TRANS64.TRYWAIT P2, [UR6], R0 ;  /* 0x00000000ff0005a7 */ /* 0x0002a20008041106 */
[----:B------:R-:W3:Y:S02]  /*3eb0*/  SYNCS.PHASECHK.TRANS64.TRYWAIT P0, [UR10+0x170], R4 ;  /* 0x00017004ff0075a7 */ /* 0x000ee4000800110a */
[----:B-123--:R-:W-:Y:S05]  /*3ec0*/  @!P0 BRA `(.L_x_82) ;  /* 0x0000005c00988947 */ /* 0x00efea0003800000 */
.L_x_183:
[----:B------:R-:W-:Y:S01]  /*3ed0*/  UMOV UR19, UR20 ;  /* 0x0000001400137c82 */ /* 0x000fe20008000000 */
[----:B------:R-:W-:Y:S05]  /*3ee0*/  BRA.U !UP0, `(.L_x_83) ;  /* 0x0000000108987547 */ /* 0x000fea000b800000 */
[----:B------:R-:W-:Y:S02]  /*3ef0*/  UIADD3 UR19, UPT, UPT, UR23, UR20, URZ ;  /* 0x0000001417137290 */ /* 0x000fe4000fffe0ff */
[----:B------:R-:W-:Y:S01]  /*3f00*/  UPLOP3.LUT UP3, UPT, UPT, UPT, UPT, 0x40, 0x4 ;  /* 0x000000000004789c */ /* 0x000fe20003f6e870 */
[----:B------:R-:W-:Y:S01]  /*3f10*/  UMOV UR18, UR7 ;  /* 0x0000000700127c82 */ /* 0x000fe20008000000 */
[----:B------:R-:W-:-:S09]  /*3f20*/  UMOV UR17, UR21 ;  /* 0x0000001500117c82 */ /* 0x000fd20008000000 */
.L_x_86:
[----:B--2---:R-:W-:Y:S01]  /*3f30*/  ULEA UR9, UR17, UR8, 0x3 ;  /* 0x0000000811097291 */ /* 0x004fe2000f8e18ff */
[----:B---3--:R-:W-:Y:S11]  /*3f40*/  @P2 BRA `(.L_x_84) ;  /* 0x00000000000c2947 */ /* 0x008ff60003800000 */
[----:B-1----:R-:W-:Y:S04]  /*3f50*/  SHF.L.U32 R4, R2, 0x1f, RZ ;  /* 0x0000001f02047819 */ /* 0x002fe800000006ff */
[----:B------:R-:W1:Y:S02]  /*3f60*/  SYNCS.PHASECHK.TRANS64.TRYWAIT P0, [UR9], R4 ;  /* 0x00000004ff0075a7 */ /* 0x000e640008001109 */
[----:B-1----:R-:W-:Y:S05]  /*3f70*/  @!P0 BRA `(.L_x_85) ;  /* 0x0000005c00848947 */ /* 0x002fea0003800000 */
.L_x_84:
[----:B------:R-:W-:Y:S01]  /*3f80*/  UISETP.NE.AND UP0, UPT, UR18, 0x1, UPT ;  /* 0x000000011200788c */ /* 0x000fe2000bf05270 */
[----:B------:R-:W-:Y:S01]  /*3f90*/  PLOP3.LUT P2, PT, PT, PT, PT, 0x80, 0x8 ;  /* 0x000000000008781c */ /* 0x000fe20003f4f070 */
[----:B------:R-:W-:Y:S02]  /*3fa0*/  UIADD3 UR21, UPT, UPT, UR17, 0x1, URZ ;  /* 0x0000000111157890 */ /* 0x000fe4000fffe0ff */
[----:B------:R-:W-:Y:S02]  /*3fb0*/  ULEA UR30, UR17, UR15, 0x8 ;  /* 0x0000000f111e7291 */ /* 0x000fe4000f8e40ff */
[----:B------:R-:W-:Y:S01]  /*3fc0*/  UISETP.NE.AND UP1, UPT, UR21, 0x10, UPT ;  /* 0x000000101500788c */ /* 0x000fe2000bf25270 */
[----:B------:R-:W-:Y:S01]  /*3fd0*/  PLOP3.LUT P0, PT, PT, PT, UP0, 0x80, 0x8 ;  /* 0x000000000008781c */ /* 0x000fe20003f0f008 */
[----:B------:R-:W-:Y:S02]  /*3fe0*/  ULEA UR32, UR17, UR14, 0x9 ;  /* 0x0000000e11207291 */ /* 0x000fe4000f8e48ff */
[----:B------:R-:W-:Y:S02]  /*3ff0*/  USEL UR16, URZ, 0x1, UP1 ;  /* 0x00000001ff107887 */ /* 0x000fe40008800000 */
[----:B------:R-:W-:Y:S02]  /*4000*/  USEL UR21, UR21, URZ, UP1 ;  /* 0x000000ff15157287 */ /* 0x000fe40008800000 */
[----:B------:R-:W-:Y:S02]  /*4010*/  UIADD3 UR36, UPT, UPT, UR30, 0x2, URZ ;  /* 0x000000021e247890 */ /* 0x000fe4000fffe0ff */
[----:B------:R-:W-:Y:S01]  /*4020*/  @UP0 ULEA UR6, UR21, UR8, 0x3 ;  /* 0x0000000815060291 */ /* 0x000fe2000f8e18ff */
[----:B------:R-:W-:Y:S01]  /*4030*/  LOP3.LUT R2, R2, UR16, RZ, 0x3c, !PT ;  /* 0x0000001002027c12 */ /* 0x000fe2000f8e3cff */
[----:B------:R-:W-:Y:S02]  /*4040*/  UIADD3 UR34, UPT, UPT, UR32, 0x2, URZ ;  /* 0x0000000220227890 */ /* 0x000fe4000fffe0ff */
[----:B------:R-:W-:Y:S01]  /*4050*/  UIADD3 UR9, UPT, UPT, UR9, 0x80, URZ ;  /* 0x0000008009097890 */ /* 0x000fe2000fffe0ff */
[----:B-1----:R-:W-:Y:S01]  /*4060*/  @P0 SHF.L.U32 R0, R2, 0x1f, RZ ;  /* 0x0000001f02000819 */ /* 0x002fe200000006ff */
[----:B------:R-:W-:Y:S01]  /*4070*/  UMOV UR31, 0x80004020 ;  /* 0x80004020001f7882 */ /* 0x000fe20000000000 */
[----:B------:R-:W-:Y:S01]  /*4080*/  UMOV UR33, 0x80004020 ;  /* 0x8000402000217882 */ /* 0x000fe20000000000 */
[----:B------:R-:W-:Y:S01]  /*4090*/  UMOV UR37, 0x80004020 ;  /* 0x8000402000257882 */ /* 0x000fe20000000000 */
[----:B------:R2:W3:Y:S01]  /*40a0*/  @P0 SYNCS.PHASECHK.TRANS64.TRYWAIT P2, [UR6], R0 ;  /* 0x00000000ff0005a7 */ /* 0x0004e20008041106 */
[----:B------:R-:W-:Y:S01]  /*40b0*/  UIADD3 UR20, UPT, UPT, UR20, 0x1, URZ ;  /* 0x0000000114147890 */ /* 0x000fe2000fffe0ff */
[----:B------:R2:W-:Y:S01]  /*40c0*/  UTCQMMA.2CTA gdesc[UR32], gdesc[UR30], tmem[UR11], tmem[UR28], idesc[UR29], UP3 ;  /* 0x00ff1c1e200075ea */ /* 0x0005e20009a0030b */
[----:B------:R-:W-:Y:S02]  /*40d0*/  UIADD3 UR18, UPT, UPT, UR18, -0x1, URZ ;  /* 0xffffffff12127890 */ /* 0x000fe4000fffe0ff */
[----:B------:R-:W-:Y:S02]  /*40e0*/  UISETP.NE.AND UP0, UPT, UR20, UR19, UPT ;  /* 0x000000131400728c */ /* 0x000fe4000bf05270 */
[----:B------:R-:W-:Y:S01]  /*40f0*/  UPLOP3.LUT UP3, UPT, UPT, UPT, UPT, 0x80, 0x8 ;  /* 0x000000000008789c */ /* 0x000fe20003f6f070 */
[----:B------:R-:W-:Y:S01]  /*4100*/  UMOV UR35, 0x80004020 ;  /* 0x8000402000237882 */ /* 0x000fe20000000000 */
[----:B------:R-:W-:Y:S01]  /*4110*/  UMOV UR17, UR21 ;  /* 0x0000001500117c82 */ /* 0x000fe20008000000 */
[----:B------:R2:W-:Y:S01]  /*4120*/  UTCQMMA.2CTA gdesc[UR34], gdesc[UR36], tmem[UR11], tmem[UR26], idesc[UR27], UPT ;  /* 0x00ff1a24220075ea */ /* 0x0005e2000ba0030b */
[----:B------:R2:W-:Y:S03]  /*4130*/  UTCBAR.2CTA.MULTICAST [UR9], URZ, UR13 ;  /* 0x000000ff090073e9 */ /* 0x0005e6000820080d */
[----:B------:R-:W-:Y:S05]  /*4140*/  BRA.U UP0, `(.L_x_86) ;  /* 0xfffffffd00787547 */ /* 0x000fea000b83ffff */
.L_x_83:
[----:B------:R-:W-:Y:S01]  /*4150*/  UIADD3 UR10, UPT, UPT, UR10, 0x150, URZ ;  /* 0x000001500a0a7890 */ /* 0x000fe2000fffe0ff */
[----:B------:R-:W-:-:S08]  /*4160*/  UMOV UR20, UR19 ;  /* 0x0000001300147c82 */ /* 0x000fd00008000000 */
[----:B------:R4:W-:Y:S01]  /*4170*/  UTCBAR.2CTA.MULTICAST [UR10], URZ, UR12 ;  /* 0x000000ff0a0073e9 */ /* 0x0009e2000820080c */
[----:B------:R-:W-:Y:S02]  /*4180*/  NOP ;  /* 0x0000000000007918 */ /* 0x000fe40000000000 */
.L_x_81:
[----:B------:R-:W-:Y:S01]  /*4190*/  UIADD3 UR22, UPT, UPT, UR22, 0x1, URZ ;  /* 0x0000000116167890 */ /* 0x000fe2000fffe0ff */
[----:B------:R-:W-:-:S03]  /*41a0*/  ISETP.NE.AND P0, PT, R8, 0x2, PT ;  /* 0x000000020800780c */ /* 0x000fc60003f05270 */
[----:B------:R-:W-:Y:S01]  /*41b0*/  UISETP.NE.AND UP0, UPT, UR22, 0x4, UPT ;  /* 0x000000041600788c */ /* 0x000fe2000bf05270 */
[----:B-12---:R-:W-:Y:S02]  /*41c0*/  SEL R0, RZ, 0x1, P0 ;  /* 0x00000001ff007807 */ /* 0x006fe40000000000 */
[----:B------:R-:W-:Y:S01]  /*41d0*/  SEL R8, R8, RZ, P0 ;  /* 0x000000ff08087207 */ /* 0x000fe20000000000 */
[----:B------:R-:W-:Y:S01]  /*41e0*/  USEL UR6, URZ, 0x1, UP0 ;  /* 0x00000001ff067887 */ /* 0x000fe20008000000 */
[----:B------:R-:W-:Y:S01]  /*41f0*/  LOP3.LUT R3, R3, R0, RZ, 0x3c, !PT ;  /* 0x0000000003037212 */ /* 0x000fe200078e3cff */
[----:B------:R-:W-:-:S04]  /*4200*/  USEL UR22, UR22, URZ, UP0 ;  /* 0x000000ff16167287 */ /* 0x000fc80008000000 */
[----:B------:R-:W-:Y:S01]  /*4210*/  LOP3.LUT R9, R9, UR6, RZ, 0x3c, !PT ;  /* 0x0000000609097c12 */ /* 0x000fe2000f8e3cff */
[----:B------:R-:W-:Y:S07]  /*4220*/  @P1 BRA `(.L_x_87) ;  /* 0xfffffff800b01947 */ /* 0x000fee000383ffff */
[----:B------:R-:W1:Y:S01]  /*4230*/  S2UR UR6, SR_CgaCtaId ;  /* 0x00000000000679c3 */ /* 0x000e620000008800 */
[----:B------:R-:W-:Y:S01]  /*4240*/  ELECT P0, URZ, PT ;  /* 0x0000000000ff782f */ /* 0x000fe20003800000 */
[----:B------:R-:W-:Y:S01]  /*4250*/  HFMA2 R0, -RZ, RZ, 0, 5.9604644775390625e-08 ;  /* 0x00000001ff007431 */ /* 0x000fe200000001ff */
[----:B------:R-:W-:-:S05]  /*4260*/  UMOV UR7, 0x40 ;  /* 0x0000004000077882 */ /* 0x000fca0000000000 */
[----:B------:R-:W-:Y:S01]  /*4270*/  UVIRTCOUNT.DEALLOC.SMPOOL 0x80 ;  /* 0x000000800000784c */ /* 0x000fe20000000000 */
[----:B------:R-:W-:Y:S02]  /*4280*/  UISETP.NE.AND UP0, UPT, UR5, URZ, UPT ;  /* 0x000000ff0500728c */ /* 0x000fe4000bf05270 */
[----:B-1----:R-:W-:-:S09]  /*4290*/  ULEA UR6, UR6, UR7, 0x18 ;  /* 0x0000000706067291 */ /* 0x002fd2000f8ec0ff */
[----:B------:R1:W-:Y:S01]  /*42a0*/  @P0 STS.U8 [UR6+0x1c], R0 ;  /* 0x00001c00ff000988 */ /* 0x0003e20008000006 */
[----:B------:R-:W-:Y:S05]  /*42b0*/  BRA.U UP0, `(.L_x_88) ;  /* 0x0000000100a07547 */ /* 0x000fea000b800000 */
[----:B------:R-:W-:Y:S01]  /*42c0*/  UIADD3 UR5, UPT, UPT, UR8, 0x170, URZ ;  /* 0x0000017008057890 */ /* 0x000fe2000fffe0ff */
[----:B------:R-:W-:-:S03]  /*42d0*/  SHF.L.U32 R2, R9, 0x1f, RZ ;  /* 0x0000001f09027819 */ /* 0x000fc600000006ff */
[----:B------:R-:W-:-:S09]  /*42e0*/  ULEA UR7, UR22, UR5, 0x3 ;  /* 0x0000000516077291 */ /* 0x000fd2000f8e18ff */
[----:B------:R-:W2:Y:S02]  /*42f0*/  SYNCS.PHASECHK.TRANS64.TRYWAIT P0, [UR7], R2 ;  /* 0x00000002ff0075a7 */ /* 0x000ea40008001107 */
[----:B--2---:R-:W-:Y:S05]  /*4300*/  @!P0 BRA `(.L_x_89) ;  /* 0x0000005800b88947 */ /* 0x004fea0003800000 */
.L_x_186:
[----:B------:R-:W-:-:S04]  /*4310*/  UIADD3 UR9, UPT, UPT, UR22, 0x1, URZ ;  /* 0x0000000116097890 */ /* 0x000fc8000fffe0ff */
[----:B------:R-:W-:-:S04]  /*4320*/  UISETP.NE.AND UP1, UPT, UR9, 0x4, UPT ;  /* 0x000000040900788c */ /* 0x000fc8000bf25270 */
[----:B----4-:R-:W-:Y:S02]  /*4330*/  USEL UR10, URZ, 0x1, UP1 ;  /* 0x00000001ff0a7887 */ /* 0x010fe40008800000 */
[----:B------:R-:W-:-:S04]  /*4340*/  USEL UR9, UR9, URZ, UP1 ;  /* 0x000000ff09097287 */ /* 0x000fc80008800000 */
[----:B------:R-:W-:Y:S01]  /*4350*/  ULEA UR7, UR9, UR5, 0x3 ;  /* 0x0000000509077291 */ /* 0x000fe2000f8e18ff */
[----:B-1----:R-:W-:-:S04]  /*4360*/  LOP3.LUT R2, R9, UR10, RZ, 0x3c, !PT ;  /* 0x0000000a09027c12 */ /* 0x002fc8000f8e3cff */
[----:B------:R-:W-:-:S04]  /*4370*/  SHF.L.U32 R3, R2, 0x1f, RZ ;  /* 0x0000001f02037819 */ /* 0x000fc800000006ff */
[----:B------:R-:W1:Y:S02]  /*4380*/  SYNCS.PHASECHK.TRANS64.TRYWAIT P0, [UR7], R3 ;  /* 0x00000003ff0075a7 */ /* 0x000e640008001107 */
[----:B-1----:R-:W-:Y:S05]  /*4390*/  @!P0 BRA `(.L_x_90) ;  /* 0x0000005800ac8947 */ /* 0x002fea0003800000 */
.L_x_188:
        /* <DEDUP_REMOVED lines=9> */
.L_x_190:
[----:B------:R-:W-:-:S04]  /*4430*/  UIADD3 UR9, UPT, UPT, UR9, 0x1, URZ ;  /* 0x0000000109097890 */ /* 0x000fc8000fffe0ff */
[----:B------:R-:W-:-:S04]  /*4440*/  UISETP.NE.AND UP1, UPT, UR9, 0x4, UPT ;  /* 0x000000040900788c */ /* 0x000fc8000bf25270 */
[----:B------:R-:W-:Y:S02]  /*4450*/  USEL UR7, URZ, 0x1, UP1 ;  /* 0x00000001ff077887 */ /* 0x000fe40008800000 */
[----:B------:R-:W-:-:S04]  /*4460*/  USEL UR9, UR9, URZ, UP1 ;  /* 0x000000ff09097287 */ /* 0x000fc80008800000 */
[----:B------:R-:W-:Y:S01]  /*4470*/  ULEA UR9, UR9, UR5, 0x3 ;  /* 0x0000000509097291 */ /* 0x000fe2000f8e18ff */
[----:B------:R-:W-:-:S04]  /*4480*/  LOP3.LUT R2, R2, UR7, RZ, 0x3c, !PT ;  /* 0x0000000702027c12 */ /* 0x000fc8000f8e3cff */
[----:B------:R-:W-:Y:S01]  /*4490*/  SHF.L.U32 R2, R2, 0x1f, RZ ;  /* 0x0000001f02027819 */ /* 0x000fe200000006ff */
[----:B-1----:R-:W-:-:S04]  /*44a0*/  IMAD.U32 R0, RZ, RZ, UR9 ;  /* 0x00000009ff007e24 */ /* 0x002fc8000f8e00ff */
[----:B------:R1:W2:Y:S03]  /*44b0*/  SYNCS.PHASECHK.TRANS64.TRYWAIT P0, [R0+URZ], R2 ;  /* 0x00000002000075a7 */ /* 0x0002a600080011ff */
[----:B--2---:R-:W-:Y:S05]  /*44c0*/  @!P0 NANOSLEEP.SYNCS 0x989680 ;  /* 0x009896800000895d */ /* 0x004fea0003900000 */
[----:B------:R-:W2:Y:S02]  /*44d0*/  @!P0 SYNCS.PHASECHK.TRANS64 P0, [R0+URZ], R2 ;  /* 0x00000002000085a7 */ /* 0x000ea400080010ff */
[----:B--2---:R-:W-:Y:S05]  /*44e0*/  @P0 BRA `(.L_x_92) ;  /* 0x0000000000200947 */ /* 0x004fea0003800000 */
.L_x_93:
[----:B--2---:R2:W4:Y:S02]  /*44f0*/  SYNCS.PHASECHK.TRANS64.TRYWAIT P0, [R0+URZ], R2 ;  /* 0x00000002000075a7 */ /* 0x00452400080011ff */
[----:B----4-:R-:W-:Y:S05]  /*4500*/  @!P0 NANOSLEEP.SYNCS 0x989680 ;  /* 0x009896800000895d */ /* 0x010fea0003900000 */
[----:B------:R-:W4:Y:S02]  /*4510*/  @!P0 SYNCS.PHASECHK.TRANS64 P0, [R0+URZ], R2 ;  /* 0x00000002000085a7 */ /* 0x000f2400080010ff */
[----:B----4-:R-:W-:Y:S05]  /*4520*/  @!P0 BRA `(.L_x_93) ;  /* 0xfffffffc00f08947 */ /* 0x010fea000383ffff */
[----:B------:R-:W-:Y:S05]  /*4530*/  BRA `(.L_x_92) ;  /* 0x00000000000c7947 */ /* 0x000fea0003800000 */
.L_x_88:
[----:B------:R-:W-:-:S04]  /*4540*/  UIADD3 UR5, UPT, UPT, UR8, 0x1b0, URZ ;  /* 0x000001b008057890 */ /* 0x000fc8000fffe0ff */
[----:B------:R-:W-:-:S09]  /*4550*/  UPRMT UR5, UR4, 0x654, UR5 ;  /* 0x0000065404057896 */ /* 0x000fd20008000005 */
[----:B------:R-:W-:Y:S03]  /*4560*/  SYNCS.ARRIVE.TRANS64.RED.A1T0 RZ, [UR5], RZ ;  /* 0x000000ffffff79a7 */ /* 0x000fe60008100405 */
.L_x_92:
[----:B-12---:R-:W-:Y:S01]  /*4570*/  SHF.L.U32 R2, RZ, 0x1f, RZ ;  /* 0x0000001fff027819 */ /* 0x006fe200000006ff */
[----:B------:R-:W-:Y:S01]  /*4580*/  UIADD3 UR5, UPT, UPT, UR8, 0x1b0, URZ ;  /* 0x000001b008057890 */ /* 0x000fe2000fffe0ff */
[----:B------:R-:W-:Y:S02]  /*4590*/  PLOP3.LUT P0, PT, PT, PT, UP0, 0x80, 0x8 ;  /* 0x000000000008781c */ /* 0x000fe40003f0f008 */
[----:B------:R-:W1:Y:S02]  /*45a0*/  SYNCS.PHASECHK.TRANS64.TRYWAIT P1, [UR8+0x1b0], R2 ;  /* 0x0001b002ff0075a7 */ /* 0x000e640008021108 */
[----:B-1----:R-:W-:Y:S09]  /*45b0*/  @!P1 BRA `(.L_x_94) ;  /* 0x0000005800549947 */ /* 0x002ff20003800000 */
.L_x_192:
[----:B------:R-:W-:Y:S01]  /*45c0*/  @!UP0 UPRMT UR5, UR4, 0x654, UR5 ;  /* 0x0000065404058896 */ /* 0x000fe20008000005 */
[----:B------:R-:W-:Y:S02]  /*45d0*/  UMOV UR8, 0xffff ;  /* 0x0000ffff00087882 */ /* 0x000fe40000000000 */
[----:B------:R-:W-:-:S06]  /*45e0*/  UMOV UR4, 0x1 ;  /* 0x0000000100047882 */ /* 0x000fcc0000000000 */
[----:B------:R-:W-:Y:S01]  /*45f0*/  @!P0 SYNCS.ARRIVE.TRANS64.RED.A1T0 RZ, [UR5], RZ ;  /* 0x000000ffffff89a7 */ /* 0x000fe20008100405 */
[----:B------:R-:W-:Y:S01]  /*4600*/  NOP ;  /* 0x0000000000007918 */ /* 0x000fe20000000000 */
[----:B-1----:R-:W1:Y:S01]  /*4610*/  LDS R0, [UR6+0x14] ;  /* 0x00001406ff007984 */ /* 0x002e620008000800 */
[----:B------:R-:W-:-:S04]  /*4620*/  ULOP3.LUT UR5, UR24, 0xffff, URZ, 0xc0, !UPT ;  /* 0x0000ffff18057892 */ /* 0x000fc8000f8ec0ff */
[----:B------:R-:W-:-:S04]  /*4630*/  USHF.R.U32.HI UR5, URZ, 0x5, UR5 ;  /* 0x00000005ff057899 */ /* 0x000fc80008011605 */
[----:B------:R-:W-:Y:S02]  /*4640*/  USHF.L.U32 UR8, UR8, UR5, URZ ;  /* 0x0000000508087299 */ /* 0x000fe400080006ff */
[----:B------:R-:W-:-:S04]  /*4650*/  USHF.L.U32 UR4, UR4, UR5, URZ ;  /* 0x0000000504047299 */ /* 0x000fc800080006ff */
[----:B-1----:R-:W-:-:S04]  /*4660*/  LOP3.LUT R0, R0, UR8, RZ, 0xc0, !PT ;  /* 0x0000000800007c12 */ /* 0x002fc8000f8ec0ff */
[----:B------:R-:W-:-:S13]  /*4670*/  ISETP.NE.AND P0, PT, R0, UR8, PT ;  /* 0x0000000800007c0c */ /* 0x000fda000bf05270 */
[----:B------:R-:W-:Y:S05]  /*4680*/  @P0 BRA `(.L_x_95) ;  /* 0x0000000000580947 */ /* 0x000fea0003800000 */
[----:B------:R-:W1:Y:S02]  /*4690*/  LDS R0, [UR6+0x18] ;  /* 0x00001806ff007984 */ /* 0x000e640008000800 */
[----:B-1----:R-:W-:-:S04]  /*46a0*/  LOP3.LUT R0, R0, UR4, RZ, 0xc0, !PT ;  /* 0x0000000400007c12 */ /* 0x002fc8000f8ec0ff */
[----:B------:R-:W-:-:S13]  /*46b0*/  ISETP.NE.AND P0, PT, R0, UR4, PT ;  /* 0x0000000400007c0c */ /* 0x000fda000bf05270 */
[----:B------:R-:W-:Y:S05]  /*46c0*/  @P0 BRA `(.L_x_96) ;  /* 0x00000000003c0947 */ /* 0x000fea0003800000 */
[----:B------:R-:W1:Y:S01]  /*46d0*/  S2R R2, SR_LANEID ;  /* 0x0000000000027919 */ /* 0x000e620000000000 */
[----:B------:R-:W-:Y:S01]  /*46e0*/  ULOP3.LUT UR8, URZ, UR8, URZ, 0x33, !UPT ;  /* 0x00000008ff087292 */ /* 0x000fe2000f8e33ff */
[----:B------:R-:W-:Y:S02]  /*46f0*/  VOTEU.ANY UR7, UPT, PT ;  /* 0x0000000000077886 */ /* 0x000fe400038e0100 */
[----:B------:R-:W-:-:S03]  /*4700*/  UFLO.U32 UR7, UR7 ;  /* 0x00000007000772bd */ /* 0x000fc600080e0000 */
[----:B------:R-:W-:-:S04]  /*4710*/  IMAD.U32 R0, RZ, RZ, UR8 ;  /* 0x00000008ff007e24 */ /* 0x000fc8000f8e00ff */
[----:B------:R2:W3:Y:S02]  /*4720*/  REDUX UR5, R0 ;  /* 0x00000000000573c4 */ /* 0x0004e40000000000 */
[----:B------:R1:W-:Y:S02]  /*4730*/  UTCATOMSWS.AND URZ, UR8 ;  /* 0x0000000800ff79e3 */ /* 0x0003e40008000000 */
[----:B-1----:R-:W-:Y:S02]  /*4740*/  ISETP.EQ.U32.AND P0, PT, R2, UR7, PT ;  /* 0x0000000702007c0c */ /* 0x002fe4000bf02070 */
[----:B--2---:R-:W-:Y:S02]  /*4750*/  LOP3.LUT R0, RZ, UR4, RZ, 0x33, !PT ;  /* 0x00000004ff007c12 */ /* 0x004fe4000f8e33ff */
[----:B---3--:R-:W-:Y:S02]  /*4760*/  MOV R2, UR5 ;  /* 0x0000000500027c02 */ /* 0x008fe40008000f00 */
[----:B------:R-:W1:Y:S07]  /*4770*/  REDUX UR4, R0 ;  /* 0x00000000000473c4 */ /* 0x000e6e0000000000 */
[----:B------:R2:W-:Y:S01]  /*4780*/  @P0 ATOMS.AND RZ, [UR6+0x14], R2 ;  /* 0x00001402ffff098c */ /* 0x0005e2000a800006 */
[----:B-1----:R-:W-:-:S05]  /*4790*/  IMAD.U32 R0, RZ, RZ, UR4 ;  /* 0x00000004ff007e24 */ /* 0x002fca000f8e00ff */
[----:B------:R2:W-:Y:S01]  /*47a0*/  @P0 ATOMS.AND RZ, [UR6+0x18], R0 ;  /* 0x00001800ffff098c */ /* 0x0005e2000a800006 */
[----:B------:R-:W-:Y:S05]  /*47b0*/  BRA `(.L_x_97) ;  /* 0x0000000000147947 */ /* 0x000fea0003800000 */
.L_x_96:
[----:B------:R-:W-:Y:S02]  /*47c0*/  MOV R2, 0x47e0 ;  /* 0x000047e000027802 */ /* 0x000fe40000000f00 */
[----:B---345:R-:W-:Y:S05]  /*47d0*/  CALL.REL.NOINC `($__internal_0_$__cuda_sm10x_tcgen05_guardrail_trap_col_being_dealloced_not_returned_by_alloc) ;  /* 0x0000005800a87944 */ /* 0x038fea0003c00000 */
[----:B------:R-:W-:Y:S05]  /*47e0*/  BRA `(.L_x_97) ;  /* 0x0000000000087947 */ /* 0x000fea0003800000 */
.L_x_95:
[----:B------:R-:W-:Y:S02]  /*47f0*/  MOV R2, 0x4810 ;  /* 0x0000481000027802 */ /* 0x000fe40000000f00 */
[----:B---345:R-:W-:Y:S05]  /*4800*/  CALL.REL.NOINC `($__internal_2_$__cuda_sm10x_tcgen05_guardrail_trap_unallocated_columns_being_dealloced) ;  /* 0x0000005800b47944 */ /* 0x038fea0003c00000 */
.L_x_97:
[----:B------:R-:W-:Y:S01]  /*4810*/  NOP ;  /* 0x0000000000007918 */ /* 0x000fe20000000000 */
[----:B----4-:R-:W-:Y:S05]  /*4820*/  EXIT ;  /* 0x000000000000794d */ /* 0x010fea0003800000 */
.L_x_68:
[----:B------:R-:W-:-:S09]  /*4830*/  UISETP.NE.OR UP5, UPT, UR10, 0x3, UP5 ;  /* 0x000000030a00788c */ /* 0x000fd2000afa5670 */
[----:B------:R-:W-:Y:S05]  /*4840*/  BRA.U UP5, `(.L_x_98) ;  /* 0x0000000d053c7547 */ /* 0x000fea000b800000 */
[----:B------:R-:W1:Y:S01]  /*4850*/  LDC R0, c[0x0][0xb30] ;  /* 0x0002cc00ff007b82 */ /* 0x000e620000000800 */
[----:B------:R-:W2:Y:S01]  /*4860*/  LDCU.64 UR8, c[0x0][0x888] ;  /* 0x00011100ff0877ac */ /* 0x000ea20008000a00 */
[----:B------:R-:W-:Y:S02]  /*4870*/  HFMA2 R27, -RZ, RZ, 0, 0 ;  /* 0x00000000ff1b7431 */ /* 0x000fe400000001ff */
[----:B------:R-:W-:Y:S01]  /*4880*/  IMAD.MOV.U32 R29, RZ, RZ, 0x1 ;  /* 0x00000001ff1d7424 */ /* 0x000fe200078e00ff */
[----:B------:R-:W-:Y:S01]  /*4890*/  MOV R25, 0x2000 ;  /* 0x0000200000197802 */ /* 0x000fe20000000f00 */
[----:B------:R-:W3:Y:S01]  /*48a0*/  LDCU.64 UR4, c[0x0][0x890] ;  /* 0x00011200ff0477ac */ /* 0x000ee20008000a00 */
[----:B------:R-:W-:Y:S01]  /*48b0*/  IMAD.MOV.U32 R28, RZ, RZ, RZ ;  /* 0x000000ffff1c7224 */ /* 0x000fe200078e00ff */
[----:B------:R-:W4:Y:S01]  /*48c0*/  LDC R24, c[0x0][0x370] ;  /* 0x0000dc00ff187b82 */ /* 0x000f220000000800 */
[----:B------:R-:W-:Y:S01]  /*48d0*/  UMOV UR6, 0x400 ;  /* 0x0000040000067882 */ /* 0x000fe20000000000 */
[----:B------:R-:W-:-:S02]  /*48e0*/  UPLOP3.LUT UP1, UPT, UPT, UPT, UPT, 0x40, 0x4 ;  /* 0x000000000004789c */ /* 0x000fc40003f2e870 */
[----:B------:R-:W-:-:S04]  /*48f0*/  ULEA UR6, UR37, UR6, 0x18 ;  /* 0x0000000625067291 */ /* 0x000fc8000f8ec0ff */
[----:B------:R-:W4:Y:S01]  /*4900*/  LDC R3, c[0x0][0xb0c] ;  /* 0x0002c300ff037b82 */ /* 0x000f220000000800 */
[----:B------:R-:W-:Y:S02]  /*4910*/  UIADD3 UR13, UPT, UPT, UR6, 0x108, URZ ;  /* 0x00000108060d7890 */ /* 0x000fe4000fffe0ff */
[----:B--2---:R-:W-:Y:S02]  /*4920*/  UISETP.NE.U32.AND UP2, UPT, UR8, URZ, UPT ;  /* 0x000000ff0800728c */ /* 0x004fe4000bf45070 */
[----:B------:R-:W-:Y:S02]  /*4930*/  UIADD3 UR17, UPT, UPT, UR6, 0x100, URZ ;  /* 0x0000010006117890 */ /* 0x000fe4000fffe0ff */
[----:B---3--:R-:W-:Y:S01]  /*4940*/  UISETP.NE.U32.AND UP3, UPT, UR4, URZ, UPT ;  /* 0x000000ff0400728c */ /* 0x008fe2000bf65070 */
[----:B------:R-:W2:Y:S01]  /*4950*/  LDC R18, c[0x0][0xb20] ;  /* 0x0002c800ff127b82 */ /* 0x000ea20000000800 */
[----:B-1----:R-:W-:Y:S01]  /*4960*/  ISETP.NE.AND P1, PT, R0, 0x1, PT ;  /* 0x000000010000780c */ /* 0x002fe20003f25270 */
[----:B------:R-:W-:-:S02]  /*4970*/  UISETP.NE.AND.EX UP2, UPT, UR9, URZ, UPT, UP2 ;  /* 0x000000ff0900728c */ /* 0x000fc4000bf45320 */
[----:B------:R-:W-:Y:S02]  /*4980*/  UPRMT UR13, UR37, 0x654, UR13 ;  /* 0x00000654250d7896 */ /* 0x000fe4000800000d */
[----:B------:R-:W-:Y:S02]  /*4990*/  UISETP.NE.AND.EX UP3, UPT, UR5, URZ, UPT, UP3 ;  /* 0x000000ff0500728c */ /* 0x000fe4000bf65330 */
[----:B------:R-:W1:Y:S08]  /*49a0*/  LDC.64 R30, c[0x0][0x348] ;  /* 0x0000d200ff1e7b82 */ /* 0x000e700000000a00 */
[----:B------:R-:W3:Y:S08]  /*49b0*/  LDC.64 R16, c[0x0][0xb10] ;  /* 0x0002c400ff107b82 */ /* 0x000ef00000000a00 */
[----:B------:R-:W1:Y:S08]  /*49c0*/  LDC.64 R6, c[0x0][0xb18] ;  /* 0x0002c600ff067b82 */ /* 0x000e700000000a00 */
[----:B------:R-:W1:Y:S08]  /*49d0*/  LDC.64 R4, c[0x0][0xb28] ;  /* 0x0002ca00ff047b82 */ /* 0x000e700000000a00 */
[----:B--2-4-:R-:W1:Y:S02]  /*49e0*/  LDC R19, c[0x0][0x374] ;  /* 0x0000dd00ff137b82 */ /* 0x014e640000000800 */
.L_x_107:
[C---:B------:R-:W-:Y:S02]  /*49f0*/  LEA R0, R28.reuse, UR6, 0x3 ;  /* 0x000000061c007c11 */ /* 0x040fe4000f8e18ff */
[----:B------:R-:W-:Y:S02]  /*4a00*/  SHF.L.U32 R2, R27, 0x1f, RZ ;  /* 0x0000001f1b027819 */ /* 0x000fe400000006ff */
[----:B------:R-:W-:Y:S02]  /*4a10*/  LEA R20, R28, UR6, 0x4 ;  /* 0x000000061c147c11 */ /* 0x000fe4000f8e20ff */
[----:B--2---:R-:W2:Y:S02]  /*4a20*/  SYNCS.PHASECHK.TRANS64.TRYWAIT P0, [R0+URZ+0x130], R2 ;  /* 0x00013002000075a7 */ /* 0x004ea400080011ff */
[----:B--2---:R-:W-:Y:S05]  /*4a30*/  @!P0 BRA `(.L_x_99) ;  /* 0x00000054004c8947 */ /* 0x004fea0003800000 */
.L_x_193:
[----:B------:R-:W-:Y:S01]  /*4a40*/  ISETP.GE.AND P0, PT, R72, 0x1, PT ;  /* 0x000000014800780c */ /* 0x000fe20003f06270 */
[----:B------:R-:W4:Y:S01]  /*4a50*/  LDS.128 R20, [R20+0x1c0] ;  /* 0x0001c00014147984 */ /* 0x000f220000000c00 */
[----:B--2---:R-:W-:Y:S01]  /*4a60*/  VIADD R0, R0, 0x140 ;  /* 0x0000014000007836 */ /* 0x004fe20000000000 */
[----:B------:R-:W-:Y:S01]  /*4a70*/  @!PT LDS RZ, [RZ] ;  /* 0x00000000fffff984 */ /* 0x000fe20000000800 */
[----:B------:R-:W-:Y:S01]  /*4a80*/  @!PT LDS RZ, [RZ] ;  /* 0x00000000fffff984 */ /* 0x000fe20000000800 */
[----:B------:R-:W-:Y:S01]  /*4a90*/  @!PT LDS RZ, [RZ] ;  /* 0x00000000fffff984 */ /* 0x000fe20000000800 */
[----:B------:R-:W-:Y:S01]  /*4aa0*/  @!PT LDS RZ, [RZ] ;  /* 0x00000000fffff984 */ /* 0x000fe20000000800 */
[----:B------:R2:W-:Y:S06]  /*4ab0*/  MEMBAR.ALL.CTA ;  /* 0x0000000000007992 */ /* 0x0005ec0000008000 */
[----:B--2---:R-:W2:Y:S01]  /*4ac0*/  FENCE.VIEW.ASYNC.S ;  /* 0x00000000000073c6 */ /* 0x004ea20000000000 */
[----:B------:R-:W-:Y:S04]  /*4ad0*/  PRMT R0, RZ, 0x654, R0 ;  /* 0x00000654ff007816 */ /* 0x000fe80000000000 */
[----:B--2---:R2:W-:Y:S01]  /*4ae0*/  SYNCS.ARRIVE.TRANS64.RED.A1T0 RZ, [R0+URZ], RZ ;  /* 0x000000ff00ff79a7 */ /* 0x0045e200081004ff */
[----:B----4-:R-:W-:Y:S11]  /*4af0*/  LOP3.LUT P3, RZ, R22, 0x1, RZ, 0xc0, !PT ;  /* 0x0000000116ff7812 */ /* 0x010ff6000786c0ff */
[----:B------:R-:W-:Y:S02]  /*4b00*/  @!UPT UIADD3 URZ, UPT, UPT, URZ, URZ, URZ ;  /* 0x000000fffffff290 */ /* 0x000fe4000fffe0ff */
[----:B------:R-:W-:Y:S02]  /*4b10*/  @P3 MOV R11, R20 ;  /* 0x00000014000b3202 */ /* 0x000fe40000000f00 */
[----:B------:R-:W-:Y:S01]  /*4b20*/  @P3 LOP3.LUT R10, R21, 0xffff, RZ, 0xc0, !PT ;  /* 0x0000ffff150a3812 */ /* 0x000fe200078ec0ff */
[----:B--2---:R-:W-:Y:S06]  /*4b30*/  @!P0 BRA `(.L_x_100) ;  /* 0x0000000000a48947 */ /* 0x004fec0003800000 */
[-C--:B-1----:R-:W-:Y:S01]  /*4b40*/  IMAD.HI.U32 R0, R19, R7.reuse, RZ ;  /* 0x0000000713007227 */ /* 0x082fe200078e00ff */
[----:B------:R-:W-:Y:S02]  /*4b50*/  ISETP.NE.AND P0, PT, R6, 0x1, PT ;  /* 0x000000010600780c */ /* 0x000fe40003f05270 */
[----:B------:R-:W-:Y:S01]  /*4b60*/  ISETP.NE.AND P2, PT, R72, 0x1, PT ;  /* 0x000000014800780c */ /* 0x000fe20003f45270 */
[----:B---3--:R-:W-:Y:S01]  /*4b70*/  IMAD.HI.U32 R9, R24, R16, RZ ;  /* 0x0000001018097227 */ /* 0x008fe200078e00ff */
[----:B------:R-:W-:Y:S02]  /*4b80*/  SHF.R.U32.HI R0, RZ, R18, R0 ;  /* 0x00000012ff007219 */ /* 0x000fe40000011600 */
[----:B------:R-:W-:Y:S01]  /*4b90*/  ISETP.NE.AND P4, PT, R3, 0x1, PT ;  /* 0x000000010300780c */ /* 0x000fe20003f85270 */
[----:B------:R-:W-:Y:S01]  /*4ba0*/  IMAD.HI.U32 R13, R10, R7, RZ ;  /* 0x000000070a0d7227 */ /* 0x000fe200078e00ff */
[----:B------:R-:W-:Y:S02]  /*4bb0*/  SHF.R.U32.HI R9, RZ, R17, R9 ;  /* 0x00000011ff097219 */ /* 0x000fe40000011609 */
[----:B------:R-:W-:Y:S01]  /*4bc0*/  SEL R0, R19, R0, !P0 ;  /* 0x0000000013007207 */ /* 0x000fe20004000000 */
[----:B------:R-:W-:Y:S01]  /*4bd0*/  IMAD.HI.U32 R12, R11, R16, RZ ;  /* 0x000000100b0c7227 */ /* 0x000fe200078e00ff */
[----:B------:R-:W-:Y:S03]  /*4be0*/  SEL R9, R24, R9, !P4 ;  /* 0x0000000918097207 */ /* 0x000fe60006000000 */
[-C--:B------:R-:W-:Y:S01]  /*4bf0*/  IMAD.HI.U32 R8, R0, R4.reuse, RZ ;  /* 0x0000000400087227 */ /* 0x080fe200078e00ff */
[----:B------:R-:W-:Y:S03]  /*4c00*/  SHF.R.U32.HI R12, RZ, R17, R12 ;  /* 0x00000011ff0c7219 */ /* 0x000fe6000001160c */
[----:B------:R-:W-:Y:S01]  /*4c10*/  IMAD.HI.U32 R2, R9, R4, RZ ;  /* 0x0000000409027227 */ /* 0x000fe200078e00ff */
[-C--:B------:R-:W-:Y:S02]  /*4c20*/  @P2 SHF.R.U32.HI R0, RZ, R5.reuse, R8 ;  /* 0x00000005ff002219 */ /* 0x080fe40000011608 */
[----:B------:R-:W-:Y:S02]  /*4c30*/  SHF.R.U32.HI R8, RZ, R18, R13 ;  /* 0x00000012ff087219 */ /* 0x000fe4000001160d */
[----:B------:R-:W-:Y:S01]  /*4c40*/  @P2 SHF.R.U32.HI R9, RZ, R5, R2 ;  /* 0x00000005ff092219 */ /* 0x000fe20000011602 */
[----:B------:R-:W-:Y:S01]  /*4c50*/  IMAD R0, R72, R0, RZ ;  /* 0x0000000048007224 */ /* 0x000fe200078e02ff */
[----:B------:R-:W-:Y:S02]  /*4c60*/  SEL R8, R10, R8, !P0 ;  /* 0x000000080a087207 */ /* 0x000fe40004000000 */
[----:B------:R-:W-:Y:S01]  /*4c70*/  SEL R2, R11, R12, !P4 ;  /* 0x0000000c0b027207 */ /* 0x000fe20006000000 */
[----:B------:R-:W-:Y:S01]  /*4c80*/  IMAD R12, R72, R9, RZ ;  /* 0x00000009480c7224 */ /* 0x000fe200078e02ff */
[C---:B------:R-:W-:Y:S01]  /*4c90*/  ISETP.GE.AND P0, PT, R8.reuse, R0, PT ;  /* 0x000000000800720c */ /* 0x040fe20003f06270 */
[----:B------:R-:W-:Y:S03]  /*4ca0*/  IMAD.HI.U32 R0, R8, R4, RZ ;  /* 0x0000000408007227 */ /* 0x000fe600078e00ff */
[----:B------:R-:W-:Y:S02]  /*4cb0*/  ISETP.GE.OR P0, PT, R2, R12, P0 ;  /* 0x0000000c0200720c */ /* 0x000fe40000706670 */
[-C--:B------:R-:W-:Y:S04]  /*4cc0*/  SHF.R.U32.HI R0, RZ, R5.reuse, R0 ;  /* 0x00000005ff007219 */ /* 0x080fe80000011600 */
[----:B------:R-:W-:Y:S05]  /*4cd0*/  SEL R13, R8, R0, !P2 ;  /* 0x00000000080d7207 */ /* 0x000fea0005000000 */
[----:B------:R-:W-:Y:S02]  /*4ce0*/  IMAD.MOV R12, RZ, RZ, -R13 ;  /* 0x000000ffff0c7224 */ /* 0x000fe400078e0a0d */
[----:B------:R-:W-:Y:S04]  /*4cf0*/  @!P0 IMAD.HI.U32 R0, R2, R4, RZ ;  /* 0x0000000402008227 */ /* 0x000fe800078e00ff */
[----:B------:R-:W-:Y:S01]  /*4d00*/  IMAD R12, R72, R12, R8 ;  /* 0x0000000c480c7224 */ /* 0x000fe200078e0208 */
[----:B------:R-:W-:Y:S04]  /*4d10*/  @!P0 SHF.R.U32.HI R0, RZ, R5, R0 ;  /* 0x00000005ff008219 */ /* 0x000fe80000011600 */
[----:B------:R-:W-:Y:S04]  /*4d20*/  @!P0 SEL R0, R2, R0, !P2 ;  /* 0x0000000002008207 */ /* 0x000fe80005000000 */
[----:B------:R-:W-:Y:S01]  /*4d30*/  @!P0 IADD3 R13, PT, PT, R13, -R0, RZ ;  /* 0x800000000d0d8210 */ /* 0x000fe20007ffe0ff */
[----:B------:R-:W-:Y:S01]  /*4d40*/  @!P0 IMAD R0, R9, R12, R0 ;  /* 0x0000000c09008224 */ /* 0x000fe200078e0200 */
[----:B------:R-:W-:Y:S01]  /*4d50*/  IADD3 R9, PT, PT, -R8, RZ, RZ ;  /* 0x000000ff08097210 */ /* 0x000fe20007ffe1ff */
[--C-:B------:R-:W-:Y:S02]  /*4d60*/  IMAD.MOV R12, RZ, RZ, -R2.reuse ;  /* 0x000000ffff0c7224 */ /* 0x100fe400078e0a02 */
[----:B------:R-:W-:Y:S02]  /*4d70*/  @!P0 IMAD R8, R13, R72, R2 ;  /* 0x000000480d088224 */ /* 0x000fe400078e0202 */
[----:B------:R-:W-:Y:S02]  /*4d80*/  @!P0 IMAD.MOV.U32 R2, RZ, RZ, R0 ;  /* 0x000000ffff028224 */ /* 0x000fe400078e0000 */
[----:B------:R-:W-:Y:S02]  /*4d90*/  IMAD R11, R3, R12, R11 ;  /* 0x0000000c030b7224 */ /* 0x000fe400078e020b */
[----:B------:R-:W-:Y:S02]  /*4da0*/  IMAD R10, R6, R9, R10 ;  /* 0x00000009060a7224 */ /* 0x000fe400078e020a */
[----:B------:R-:W-:Y:S02]  /*4db0*/  IMAD R11, R2, R3, R11 ;  /* 0x00000003020b7224 */ /* 0x000fe400078e020b */
[----:B------:R-:W-:Y:S02]  /*4dc0*/  IMAD R10, R8, R6, R10 ;  /* 0x00000006080a7224 */ /* 0x000fe400078e020a */
.L_x_100:
[----:B------:R-:W-:Y:S05]  /*4dd0*/  BRA.U UP1, `(.L_x_101) ;  /* 0x0000000101107547 */ /* 0x000fea000b800000 */
[----:B------:R-:W-:Y:S04]  /*4de0*/  MOV R2, UR7 ;  /* 0x0000000700027c02 */ /* 0x000fe80008000f00 */
[----:B------:R-:W-:Y:S04]  /*4df0*/  SHF.L.U32 R2, R2, 0x1f, RZ ;  /* 0x0000001f02027819 */ /* 0x000fe800000006ff */
[----:B------:R-:W2:Y:S02]  /*4e00*/  SYNCS.PHASECHK.TRANS64.TRYWAIT P0, [UR6+0x128], R2 ;  /* 0x00012802ff0075a7 */ /* 0x000ea40008001106 */
[----:B--2---:R-:W-:Y:S05]  /*4e10*/  @!P0 BRA `(.L_x_102) ;  /* 0x0000005000688947 */ /* 0x004fea0003800000 */
.L_x_101:
[----:B------:R-:W-:Y:S02]  /*4e20*/  R2UR UR19, R14 ;  /* 0x000000000e1372ca */ /* 0x000fe400000e0000 */
[----:B------:R-:W-:Y:S02]  /*4e30*/  R2UR UR18, R15 ;  /* 0x000000000f1272ca */ /* 0x000fe400000e0000 */
[----:B------:R-:W-:Y:S02]  /*4e40*/  ISETP.NE.U32.AND P2, PT, RZ, UR4, PT ;  /* 0x00000004ff007c0c */ /* 0x000fe4000bf45070 */
[----:B------:R-:W-:Y:S02]  /*4e50*/  SHF.L.U32 R14, R29, 0x1f, RZ ;  /* 0x0000001f1d0e7819 */ /* 0x000fe400000006ff */
[----:B------:R-:W-:Y:S05]  /*4e60*/  ISETP.NE.AND.EX P2, PT, RZ, UR5, PT, P2 ;  /* 0x00000005ff007c0c */ /* 0x000fea000bf45320 */
[----:B------:R-:W-:Y:S02]  /*4e70*/  USHF.L.U32 UR19, UR19, 0x7, URZ ;  /* 0x0000000713137899 */ /* 0x000fe400080006ff */
[----:B------:R-:W-:Y:S01]  /*4e80*/  USHF.L.U32 UR18, UR18, 0x7, URZ ;  /* 0x0000000712127899 */ /* 0x000fe200080006ff */
[----:B------:R-:W-:Y:S11]  /*4e90*/  BRA.U !UP3, `(.L_x_103) ;  /* 0x000000010b347547 */ /* 0x000ff6000b800000 */
[----:B------:R-:W-:Y:S01]  /*4ea0*/  UPLOP3.LUT UP0, UPT, UPT, UPT, UP2, 0x80, 0x8 ;  /* 0x000000000008789c */ /* 0x000fe20003f0f020 */
[----:B--2---:R-:W-:Y:S02]  /*4eb0*/  HFMA2 R0, -RZ, RZ, 0, 5.9604644775390625e-08 ;  /* 0x00000001ff007431 */ /* 0x004fe400000001ff */
[----:B------:R-:W-:Y:S03]  /*4ec0*/  IMAD.MOV.U32 R170, RZ, RZ, 0x1 ;  /* 0x00000001ffaa7424 */ /* 0x000fe600078e00ff */
[----:B------:R-:W-:Y:S05]  /*4ed0*/  PLOP3.LUT P0, PT, PT, PT, UP0, 0x80, 0x8 ;  /* 0x000000000008781c */ /* 0x000fea0003f0f008 */
[----:B------:R-:W2:Y:S01]  /*4ee0*/  @UP0 LDCU.64 UR10, c[0x0][0x888] ;  /* 0x00011100ff0a07ac */ /* 0x000ea20008000a00 */
[----:B------:R-:W-:Y:S07]  /*4ef0*/  @UP0 UIMAD UR8, UR36, UR4, URZ ;  /* 0x00000004240802a4 */ /* 0x000fee000f8e02ff */
[----:B------:R-:W-:Y:S01]  /*4f00*/  @!P0 PRMT R170, R0, 0x7610, R170 ;  /* 0x0000761000aa8816 */ /* 0x000fe200000000aa */
[----:B--2---:R-:W-:Y:S03]  /*4f10*/  @UP0 UIMAD.WIDE UR10, UR8, 0x4, UR10 ;  /* 0x00000004080a08a5 */ /* 0x004fe6000f8e020a */
[----:B------:R-:W2:Y:S03]  /*4f20*/  @!UP0 LDCU UR8, c[0x0][0x880] ;  /* 0x00011000ff0887ac */ /* 0x000ea60008000800 */
[----:B------:R-:W-:Y:S01]  /*4f30*/  IMAD.U32 R8, RZ, RZ, UR10 ;  /* 0x0000000aff087e24 */ /* 0x000fe2000f8e00ff */
[----:B------:R-:W-:Y:S05]  /*4f40*/  MOV R9, UR11 ;  /* 0x0000000b00097c02 */ /* 0x000fea0008000f00 */
[----:B-----5:R4:W5:Y:S02]  /*4f50*/  @P0 LDG.E R79, desc[UR46][R8.64] ;  /* 0x0000002e084f0981 */ /* 0x020964000c1e1900 */
[----:B--2-4-:R-:W-:Y:S07]  /*4f60*/  @!P0 IMAD.U32 R79, RZ, RZ, UR8 ;  /* 0x00000008ff4f8e24 */ /* 0x014fee000f8e00ff */
.L_x_103:
[----:B-----5:R-:W-:Y:S01]  /*4f70*/  @!P2 FSETP.EQ.AND P0, PT, R79, RZ, PT ;  /* 0x000000ff4f00a20b */ /* 0x020fe20003f02000 */
[----:B------:R-:W-:Y:S01]  /*4f80*/  @!UPT UIADD3 URZ, UPT, UPT, URZ, URZ, URZ ;  /* 0x000000fffffff290 */ /* 0x000fe2000fffe0ff */
[----:B------:R-:W-:Y:S11]  /*4f90*/  @!P2 BRA `(.L_x_104) ;  /* 0x000000000014a947 */ /* 0x000ff60003800000 */
[----:B------:R-:W-:Y:S02]  /*4fa0*/  LOP3.LUT P2, RZ, R170, 0xff, RZ, 0xc0, !PT ;  /* 0x000000ffaaff7812 */ /* 0x000fe4000784c0ff */
[----:B------:R-:W-:Y:S04]  /*4fb0*/  PLOP3.LUT P0, PT, PT, PT, UP0, 0x80, 0x8 ;  /* 0x000000000008781c */ /* 0x000fe80003f0f008 */
[----:B------:R-:W-:Y:S07]  /*4fc0*/  PLOP3.LUT P0, PT, P0, PT, PT, 0x8, 0x80 ;  /* 0x000000000080781c */ /* 0x000fee000070e170 */
[----:B------:R-:W-:Y:S11]  /*4fd0*/  @P2 FSETP.EQ.AND P0, PT, R79, RZ, PT ;  /* 0x000000ff4f00220b */ /* 0x000ff60003f02000 */
[----:B------:R-:W-:Y:S02]  /*4fe0*/  @!UPT UIADD3 URZ, UPT, UPT, URZ, URZ, URZ ;  /* 0x000000fffffff290 */ /* 0x000fe4000fffe0ff */
.L_x_104:
[----:B------:R-:W4:Y:S01]  /*4ff0*/  SYNCS.PHASECHK.TRANS64.TRYWAIT P2, [UR6+0x110], R14 ;  /* 0x0001100eff0075a7 */ /* 0x000f220008041106 */
[----:B------:R-:W-:Y:S04]  /*5000*/  ELECT P4, URZ, PT ;  /* 0x0000000000ff782f */ /* 0x000fe80003880000 */
[----:B------:R-:W-:Y:S11]  /*5010*/  PLOP3.LUT P4, PT, P0, P4, PT, 0xf2, 0x2f ;  /* 0x00000000002f781c */ /* 0x000ff60000789e72 */
[----:B------:R-:W-:Y:S02]  /*5020*/  @!UPT UIADD3 URZ, UPT, UPT, URZ, URZ, URZ ;  /* 0x000000fffffff290 */ /* 0x000fe4000fffe0ff */
[----:B-1----:R-:W-:Y:S05]  /*5030*/  @!P4 IADD3 R8, P0, PT, R30, 0x580, RZ ;  /* 0x000005801e08c810 */ /* 0x002fea0007f1e0ff */
[----:B--2---:R-:W-:Y:S01]  /*5040*/  @!P4 IMAD.X R2, RZ, RZ, R31, P0 ;  /* 0x000000ffff02c224 */ /* 0x004fe200000e061f */
[----:B----4-:R-:W-:Y:S07]  /*5050*/  @!P2 BRA `(.L_x_105) ;  /* 0x0000004c00f0a947 */ /* 0x010fee0003800000 */
.L_x_196:
[----:B------:R-:W2:Y:S01]  /*5060*/  LDC.64 R12, c[0x0][0xb18] ;  /* 0x0002c600ff0c7b82 */ /* 0x000ea20000000a00 */
[----:B------:R-:W-:Y:S01]  /*5070*/  @!P4 R2UR UR8, R2 ;  /* 0x000000000208c2ca */ /* 0x000fe200000e0000 */
[----:B------:R-:W-:Y:S01]  /*5080*/  VOTEU.ALL UP1, P4 ;  /* 0x0000000000ff7886 */ /* 0x000fe20002020000 */
[----:B------:R-:W-:Y:S01]  /*5090*/  @!P4 R2UR UR9, R8 ;  /* 0x000000000809c2ca */ /* 0x000fe200000e0000 */
[----:B-1----:R-:W-:Y:S01]  /*50a0*/  @!P4 IMAD.MOV.U32 R0, RZ, RZ, 0x2000 ;  /* 0x00002000ff00c424 */ /* 0x002fe200078e00ff */
[----:B------:R-:W-:Y:S03]  /*50b0*/  UMOV UR10, 0x0 ;  /* 0x00000000000a7882 */ /* 0x000fe60000000000 */
[----:B------:R-:W1:Y:S01]  /*50c0*/  @!P1 LDC R2, c[0x0][0xb0c] ;  /* 0x0002c300ff029b82 */ /* 0x000e620000000800 */
[----:B------:R-:W-:Y:S01]  /*50d0*/  @!UP1 UIADD3 UR16, UPT, UPT, UR6, 0x200, URZ ;  /* 0x0000020006109890 */ /* 0x000fe2000fffe0ff */
[----:B------:R-:W-:Y:S01]  /*50e0*/  @P3 SHF.R.U32.HI R26, RZ, 0x10, R21 ;  /* 0x00000010ff1a3819 */ /* 0x000fe20000011615 */
[----:B------:R-:W-:Y:S01]  /*50f0*/  VOTEU.ALL UP1, P4 ;  /* 0x0000000000ff7886 */ /* 0x000fe20002020000 */
[----:B------:R-:W-:Y:S01]  /*5100*/  UMOV UR11, 0x10000000 ;  /* 0x10000000000b7882 */ /* 0x000fe20000000000 */
[----:B------:R-:W-:Y:S01]  /*5110*/  UMOV UR20, UR36 ;  /* 0x0000002400147c82 */ /* 0x000fe20008000000 */
[----:B------:R-:W-:Y:S02]  /*5120*/  VIADD R28, R28, 0x1 ;  /* 0x000000011c1c7836 */ /* 0x000fe40000000000 */
[----:B------:R-:W-:Y:S01]  /*5130*/  IMAD.U32 R9, RZ, RZ, UR8 ;  /* 0x00000008ff097e24 */ /* 0x000fe2000f8e00ff */
[----:B------:R-:W-:Y:S01]  /*5140*/  UPRMT UR8, UR37, 0x654, UR17 ;  /* 0x0000065425087896 */ /* 0x000fe20008000011 */
[----:B------:R-:W-:Y:S03]  /*5150*/  IMAD.U32 R8, RZ, RZ, UR9 ;  /* 0x00000009ff087e24 */ /* 0x000fe6000f8e00ff */
[----:B------:R-:W-:Y:S02]  /*5160*/  @!P4 R2UR UR15, R9 ;  /* 0x00000000090fc2ca */ /* 0x000fe400000e0000 */
[----:B------:R-:W-:Y:S02]  /*5170*/  @!P4 R2UR UR14, R8 ;  /* 0x00000000080ec2ca */ /* 0x000fe400000e0000 */
[----:B------:R-:W4:Y:S11]  /*5180*/  LDC.64 R8, c[0x0][0xb10] ;  /* 0x0002c400ff087b82 */ /* 0x000f360000000a00 */
[----:B------:R1:W-:Y:S01]  /*5190*/  @!UP1 UTMALDG.3D [UR16], [UR14], desc[UR10] ;  /* 0x00000a100e0095b4 */ /* 0x0003e20008011000 */
[----:B------:R5:W-:Y:S01]  /*51a0*/  @!P4 SYNCS.ARRIVE.TRANS64.RED.A0TR RZ, [UR6+0x100], R0 ;  /* 0x00010000ffffc9a7 */ /* 0x000be20008300406 */
[C---:B----4-:R-:W-:Y:S01]  /*51b0*/  @!P1 IMAD.HI.U32 R8, R11.reuse, R8, RZ ;  /* 0x000000080b089227 */ /* 0x050fe200078e00ff */
[----:B--2---:R-:W-:Y:S02]  /*51c0*/  @!P1 ISETP.NE.AND P0, PT, R12, 0x1, PT ;  /* 0x000000010c00980c */ /* 0x004fe40003f05270 */
[----:B-1----:R-:W-:Y:S01]  /*51d0*/  @!P1 ISETP.NE.AND P2, PT, R2, 0x1, PT ;  /* 0x000000010200980c */ /* 0x002fe20003f45270 */
[----:B------:R-:W-:Y:S01]  /*51e0*/  SYNCS.ARRIVE.TRANS64.RED.A1T0 RZ, [UR8], RZ ;  /* 0x000000ffffff79a7 */ /* 0x000fe20008100408 */
[C---:B------:R-:W-:Y:S01]  /*51f0*/  @!P1 IMAD.HI.U32 R13, R10.reuse, R13, RZ ;  /* 0x0000000d0a0d9227 */ /* 0x040fe200078e00ff */
[----:B------:R-:W-:Y:S04]  /*5200*/  @!P1 SHF.R.U32.HI R8, RZ, R9, R8 ;  /* 0x00000009ff089219 */ /* 0x000fe80000011608 */
[----:B------:R-:W-:Y:S01]  /*5210*/  @!P1 SEL R8, R11, R8, !P2 ;  /* 0x000000080b089207 */ /* 0x000fe20005000000 */
[----:B------:R-:W1:Y:S01]  /*5220*/  SYNCS.PHASECHK.TRANS64.TRYWAIT P5, [UR6+0x118], R14 ;  /* 0x0001180eff0075a7 */ /* 0x000e6200080a1106 */
[----:B-----5:R-:W2:Y:S02]  /*5230*/  @!P1 LDC R0, c[0x0][0xb20] ;  /* 0x0002c800ff009b82 */ /* 0x020ea40000000800 */
[----:B--2---:R-:W-:Y:S04]  /*5240*/  @!P1 SHF.R.U32.HI R0, RZ, R0, R13 ;  /* 0x00000000ff009219 */ /* 0x004fe8000001160d */
[----:B------:R-:W-:Y:S05]  /*5250*/  @!P1 SEL R9, R10, R0, !P0 ;  /* 0x000000000a099207 */ /* 0x000fea0004000000 */
[----:B------:R-:W-:Y:S02]  /*5260*/  @!P1 IMAD.IADD R0, R9, 0x1, -R8 ;  /* 0x0000000109009824 */ /* 0x000fe400078e0a08 */
[----:B------:R-:W-:Y:S02]  /*5270*/  @!P1 IMAD.IADD R8, R8, 0x1, -R9 ;  /* 0x0000000108089824 */ /* 0x000fe400078e0a09 */
[----:B------:R-:W-:Y:S02]  /*5280*/  @!P1 IMAD R11, R0, R2, R11 ;  /* 0x00000002000b9224 */ /* 0x000fe400078e020b */
[----:B------:R-:W-:Y:S01]  /*5290*/  @!P1 IMAD R10, R8, R12, R10 ;  /* 0x0000000c080a9224 */ /* 0x000fe200078e020a */
[----:B-1----:R-:W-:Y:S06]  /*52a0*/  @!P5 BRA `(.L_x_106) ;  /* 0x0000004c0074d947 */ /* 0x002fec0003800000 */
.L_x_198:
[----:B------:R-:W-:Y:S01]  /*52b0*/  @!P4 IADD3 R2, P0, PT, R30, 0x580, RZ ;  /* 0x000005801e02c810 */ /* 0x000fe20007f1e0ff */
[----:B------:R-:W-:Y:S01]  /*52c0*/  VOTEU.ALL UP1, P4 ;  /* 0x0000000000ff7886 */ /* 0x000fe20002020000 */
[----:B------:R-:W-:Y:S01]  /*52d0*/  UMOV UR20, 0x0 ;  /* 0x0000000000147882 */ /* 0x000fe20000000000 */
[----:B------:R-:W-:Y:S01]  /*52e0*/  UMOV UR21, 0x10000000 ;  /* 0x1000000000157882 */ /* 0x000fe20000000000 */
[----:B------:R-:W-:Y:S01]  /*52f0*/  @!P4 R2UR UR9, R2 ;  /* 0x000000000209c2ca */ /* 0x000fe200000e0000 */
[----:B-1----:R-:W-:Y:S01]  /*5300*/  @!P4 IMAD.X R0, RZ, RZ, R31, P0 ;  /* 0x000000ffff00c224 */ /* 0x002fe200000e061f */
[----:B------:R-:W-:Y:S01]  /*5310*/  @!UP1 UIADD3 UR10, UPT, UPT, UR18, 0x40, URZ ;  /* 0x00000040120a9890 */ /* 0x000fe2000fffe0ff */
[----:B------:R-:W-:Y:S01]  /*5320*/  ISETP.NE.AND P0, PT, R28, 0x2, PT ;  /* 0x000000021c00780c */ /* 0x000fe20003f05270 */
[----:B------:R-:W-:Y:S01]  /*5330*/  UMOV UR11, UR19 ;  /* 0x00000013000b7c82 */ /* 0x000fe20008000000 */
[----:B------:R-:W-:Y:S01]  /*5340*/  UMOV UR12, UR36 ;  /* 0x00000024000c7c82 */ /* 0x000fe20008000000 */
[----:B------:R-:W-:Y:S01]  /*5350*/  @!P4 R2UR UR8, R0 ;  /* 0x000000000008c2ca */ /* 0x000fe200000e0000 */
[----:B------:R-:W-:Y:S01]  /*5360*/  IMAD.IADD R15, R10, 0x1, R168 ;  /* 0x000000010a0f7824 */ /* 0x000fe200078e02a8 */
[----:B------:R-:W-:Y:S01]  /*5370*/  @P3 R2UR UR36, R26 ;  /* 0x000000001a2432ca */ /* 0x000fe200000e0000 */
[----:B------:R-:W-:Y:S01]  /*5380*/  IMAD.IADD R14, R11, 0x1, R169 ;  /* 0x000000010b0e7824 */ /* 0x000fe200078e02a9 */
[----:B------:R-:W-:Y:S02]  /*5390*/  SEL R0, RZ, 0x1, P0 ;  /* 0x00000001ff007807 */ /* 0x000fe40000000000 */
[----:B------:R-:W-:Y:S01]  /*53a0*/  LOP3.LUT R29, R29, 0x1, RZ, 0x3c, !PT ;  /* 0x000000011d1d7812 */ /* 0x000fe200078e3cff */
[----:B------:R-:W-:Y:S01]  /*53b0*/  IMAD.U32 R8, RZ, RZ, UR9 ;  /* 0x00000009ff087e24 */ /* 0x000fe2000f8e00ff */
[----:B------:R-:W-:Y:S01]  /*53c0*/  @!UP1 UIADD3 UR9, UPT, UPT, UR6, 0x108, URZ ;  /* 0x0000010806099890 */ /* 0x000fe2000fffe0ff */
[----:B------:R-:W-:Y:S02]  /*53d0*/  LOP3.LUT R27, R27, R0, RZ, 0x3c, !PT ;  /* 0x000000001b1b7212 */ /* 0x000fe400078e3cff */
[----:B------:R-:W-:Y:S02]  /*53e0*/  SEL R28, R28, RZ, P0 ;  /* 0x000000ff1c1c7207 */ /* 0x000fe40000000000 */
[----:B------:R-:W-:Y:S01]  /*53f0*/  IMAD.U32 R9, RZ, RZ, UR8 ;  /* 0x00000008ff097e24 */ /* 0x000fe2000f8e00ff */
[----:B------:R-:W-:Y:S01]  /*5400*/  @!P4 R2UR UR14, R8 ;  /* 0x00000000080ec2ca */ /* 0x000fe200000e0000 */
[----:B------:R-:W-:Y:S01]  /*5410*/  @!UP1 UIADD3 UR8, UPT, UPT, UR6, 0x2200, URZ ;  /* 0x0000220006089890 */ /* 0x000fe2000fffe0ff */
[----:B------:R-:W-:Y:S02]  /*5420*/  VOTEU.ALL UP1, P4 ;  /* 0x0000000000ff7886 */ /* 0x000fe40002020000 */
[----:B------:R-:W-:Y:S11]  /*5430*/  @!P4 R2UR UR15, R9 ;  /* 0x00000000090fc2ca */ /* 0x000ff600000e0000 */
[----:B------:R-:W-:Y:S02]  /*5440*/  @!UPT UIADD3 URZ, UPT, UPT, URZ, URZ, URZ ;  /* 0x000000fffffff290 */ /* 0x000fe4000fffe0ff */
[----:B------:R2:W-:Y:S01]  /*5450*/  @!UP1 UTMALDG.3D [UR8], [UR14], desc[UR20] ;  /* 0x000014080e0095b4 */ /* 0x0005e20008011000 */
[----:B------:R2:W-:Y:S01]  /*5460*/  @!P4 SYNCS.ARRIVE.TRANS64.RED.A0TR RZ, [UR6+0x108], R25 ;  /* 0x00010819ffffc9a7 */ /* 0x0005e20008300406 */
[----:B------:R-:W-:Y:S01]  /*5470*/  UPLOP3.LUT UP1, UPT, UPT, UPT, UPT, 0x80, 0x8 ;  /* 0x000000000008789c */ /* 0x000fe20003f2f070 */
[----:B------:R-:W-:Y:S01]  /*5480*/  SYNCS.ARRIVE.TRANS64.RED.A1T0 RZ, [UR13], RZ ;  /* 0x000000ffffff79a7 */ /* 0x000fe2000810040d */
[----:B------:R-:W-:Y:S09]  /*5490*/  @P3 BRA `(.L_x_107) ;  /* 0xfffffff400543947 */ /* 0x000ff2000383ffff */
[----:B------:R-:W-:-:S04]  /*54a0*/  SHF.L.U32 R2, R29, 0x1f, RZ ;  /* 0x0000001f1d027819 */ /* 0x000fc800000006ff */
[----:B------:R-:W1:Y:S02]  /*54b0*/  SYNCS.PHASECHK.TRANS64.TRYWAIT P0, [UR6+0x110], R2 ;  /* 0x00011002ff0075a7 */ /* 0x000e640008001106 */
[----:B-1----:R-:W-:Y:S05]  /*54c0*/  @!P0 BRA `(.L_x_108) ;  /* 0x0000004c00048947 */ /* 0x002fea0003800000 */
.L_x_200:
[----:B-1----:R-:W-:-:S07]  /*54d0*/  MOV R0, UR6 ;  /* 0x0000000600007c02 */ /* 0x002fce0008000f00 */
.L_x_109:
[----:B-1----:R-:W-:-:S04]  /*54e0*/  SHF.L.U32 R2, R29, 0x1f, RZ ;  /* 0x0000001f1d027819 */ /* 0x002fc800000006ff */
[----:B------:R1:W4:Y:S03]  /*54f0*/  SYNCS.PHASECHK.TRANS64.TRYWAIT P0, [R0+URZ+0x118], R2 ;  /* 0x00011802000075a7 */ /* 0x00032600080011ff */
[----:B----4-:R-:W-:Y:S05]  /*5500*/  @!P0 NANOSLEEP.SYNCS 0x989680 ;  /* 0x009896800000895d */ /* 0x010fea0003900000 */
[----:B------:R-:W4:Y:S02]  /*5510*/  @!P0 SYNCS.PHASECHK.TRANS64 P0, [R0+URZ+0x118], R2 ;  /* 0x00011802000085a7 */ /* 0x000f2400080010ff */
[----:B--2-4-:R-:W-:Y:S05]  /*5520*/  @P0 EXIT ;  /* 0x000000000000094d */ /* 0x014fea0003800000 */
[----:B------:R-:W-:Y:S05]  /*5530*/  BRA `(.L_x_109) ;  /* 0xfffffffc00e87947 */ /* 0x000fea000383ffff */
.L_x_98:
[----:B------:R-:W-:-:S06]  /*5540*/  UISETP.GE.AND UP1, UPT, UR10, 0x4, UPT ;  /* 0x000000040a00788c */ /* 0x000fcc000bf26270 */
[----:B------:R-:W-:-:S13]  /*5550*/  PLOP3.LUT P0, PT, PT, PT, UP1, 0x80, 0x8 ;  /* 0x000000000008781c */ /* 0x000fda0003f0f018 */
[----:B------:R-:W-:Y:S05]  /*5560*/  @!P0 EXIT ;  /* 0x000000000000894d */ /* 0x000fea0003800000 */
[----:B------:R-:W-:Y:S01]  /*5570*/  BAR.SYNC.DEFER_BLOCKING 0x6, 0xa0 ;  /* 0x0182800000007b1d */ /* 0x000fe20000010000 */
[----:B------:R-:W-:Y:S01]  /*5580*/  IMAD.SHL.U32 R2, R187, 0x40, RZ ;  /* 0x00000040bb027824 */ /* 0x000fe200078e00ff */
[----:B------:R-:W-:Y:S01]  /*5590*/  LOP3.LUT R185, R9, 0x60, R187, 0xf8, !PT ;  /* 0x0000006009b97812 */ /* 0x000fe200078ef8bb */
[C---:B------:R-:W-:Y:S01]  /*55a0*/  IMAD.SHL.U32 R171, R187.reuse, 0x8, RZ ;  /* 0x00000008bbab7824 */ /* 0x040fe200078e00ff */
[C---:B------:R-:W-:Y:S01]  /*55b0*/  LOP3.LUT R190, R187.reuse, 0x60, RZ, 0xc0, !PT ;  /* 0x00000060bbbe7812 */ /* 0x040fe200078ec0ff */
[C---:B------:R-:W-:Y:S01]  /*55c0*/  IMAD.U32 R156, R187.reuse, 0x10000, RZ ;  /* 0x00010000bb9c7824 */ /* 0x040fe200078e00ff */
[----:B------:R-:W-:Y:S02]  /*55d0*/  UMOV UR49, 0x400 ;  /* 0x0000040000317882 */ /* 0x000fe40000000000 */
[----:B------:R-:W1:Y:S01]  /*55e0*/  LDC R178, c[0x0][0x370] ;  /* 0x0000dc00ffb27b82 */ /* 0x000e620000000800 */
[----:B------:R-:W-:Y:S01]  /*55f0*/  ULEA UR49, UR37, UR49, 0x18 ;  /* 0x0000003125317291 */ /* 0x000fe2000f8ec0ff */
[----:B------:R-:W-:Y:S01]  /*5600*/  LOP3.LUT R3, R2, 0x180, RZ, 0xc0, !PT ;  /* 0x0000018002037812 */ /* 0x000fe200078ec0ff */
[----:B------:R-:W-:Y:S01]  /*5610*/  IMAD.MOV.U32 R139, RZ, RZ, RZ ;  /* 0x000000ffff8b7224 */ /* 0x000fe200078e00ff */
[----:B------:R-:W-:Y:S01]  /*5620*/  LOP3.LUT R188, R187, 0x2, RZ, 0xc0, !PT ;  /* 0x00000002bbbc7812 */ /* 0x000fe200078ec0ff */
[----:B------:R-:W-:Y:S01]  /*5630*/  UIADD3 UR4, UPT, UPT, UR49, 0x4200, URZ ;  /* 0x0000420031047890 */ /* 0x000fe2000fffe0ff */
[----:B------:R-:W-:-:S02]  /*5640*/  LOP3.LUT R171, R3, 0x30, R171, 0xf8, !PT ;  /* 0x0000003003ab7812 */ /* 0x000fc400078ef8ab */
[----:B------:R-:W-:Y:S01]  /*5650*/  CS2R R182, SRZ ;  /* 0x0000000000b67805 */ /* 0x000fe2000001ff00 */
[----:B------:R-:W2:Y:S01]  /*5660*/  LDC R74, c[0x0][0xb0c] ;  /* 0x0002c300ff4a7b82 */ /* 0x000ea20000000800 */
[----:B------:R-:W-:Y:S01]  /*5670*/  LOP3.LUT R156, R156, 0x600000, RZ, 0xc0, !PT ;  /* 0x006000009c9c7812 */ /* 0x000fe200078ec0ff */
[----:B------:R-:W-:Y:S01]  /*5680*/  IMAD.MOV.U32 R193, RZ, RZ, RZ ;  /* 0x000000ffffc17224 */ /* 0x000fe200078e00ff */
[----:B------:R-:W-:Y:S02]  /*5690*/  LOP3.LUT R171, R171, 0x1e40, R2, 0xf8, !PT ;  /* 0x00001e40abab7812 */ /* 0x000fe400078ef802 */
[----:B------:R-:W-:Y:S02]  /*56a0*/  CS2R R180, SRZ ;  /* 0x0000000000b47805 */ /* 0x000fe4000001ff00 */
[----:B------:R-:W-:Y:S01]  /*56b0*/  LOP3.LUT R187, R187, 0x4, RZ, 0xc0, !PT ;  /* 0x00000004bbbb7812 */ /* 0x000fe200078ec0ff */
[----:B------:R-:W-:Y:S01]  /*56c0*/  IMAD.MOV R176, RZ, RZ, -R188 ;  /* 0x000000ffffb07224 */ /* 0x000fe200078e0abc */
[----:B------:R-:W3:Y:S01]  /*56d0*/  LDCU.64 UR52, c[0x0][0x348] ;  /* 0x00006900ff3477ac */ /* 0x000ee20008000a00 */
[----:B------:R-:W4:Y:S01]  /*56e0*/  LDC R173, c[0x0][0xb20] ;  /* 0x0002c800ffad7b82 */ /* 0x000f220000000800 */
[----:B------:R-:W3:Y:S01]  /*56f0*/  LDS R0, [UR49+0x1e0] ;  /* 0x0001e031ff007984 */ /* 0x000ee20008000800 */
[----:B------:R-:W-:Y:S01]  /*5700*/  VIADD R186, R171, UR49 ;  /* 0x00000031abba7c36 */ /* 0x000fe20008000000 */
[----:B------:R-:W-:Y:S01]  /*5710*/  IADD3 R184, PT, PT, -R187, 0x2, RZ ;  /* 0x00000002bbb87810 */ /* 0x000fe20007ffe1ff */
[----:B------:R-:W-:Y:S01]  /*5720*/  IMAD.MOV R175, RZ, RZ, -R187 ;  /* 0x000000ffffaf7224 */ /* 0x000fe200078e0abb */
[----:B------:R-:W1:Y:S01]  /*5730*/  LDCU UR50, c[0x0][0x384] ;  /* 0x00007080ff3277ac */ /* 0x000e620008000800 */
[----:B------:R-:W-:-:S02]  /*5740*/  IMAD.U32 R189, RZ, RZ, UR4 ;  /* 0x00000004ffbd7e24 */ /* 0x000fc4000f8e00ff */
[----:B------:R-:W1:Y:S01]  /*5750*/  LDC R73, c[0x0][0xb30] ;  /* 0x0002cc00ff497b82 */ /* 0x000e620000000800 */
[----:B------:R-:W-:Y:S01]  /*5760*/  VIADD R186, R186, 0x200 ;  /* 0x00000200baba7836 */ /* 0x000fe20000000000 */
[----:B------:R-:W1:Y:S01]  /*5770*/  LDCU.64 UR38, c[0x0][0x888] ;  /* 0x00011100ff2677ac */ /* 0x000e620008000a00 */
[----:B------:R-:W1:Y:S05]  /*5780*/  LDCU.64 UR44, c[0x0][0x8c0] ;  /* 0x00011800ff2c77ac */ /* 0x000e6a0008000a00 */
[----:B------:R-:W1:Y:S01]  /*5790*/  LDC R174, c[0x0][0x388] ;  /* 0x0000e200ffae7b82 */ /* 0x000e620000000800 */
[----:B------:R-:W-:-:S07]  /*57a0*/  UIADD3 UR48, UPT, UPT, UR49, 0x200, URZ ;  /* 0x0000020031307890 */ /* 0x000fce000fffe0ff */
[----:B------:R-:W1:Y:S08]  /*57b0*/  LDC.64 R166, c[0x0][0xb10] ;  /* 0x0002c400ffa67b82 */ /* 0x000e700000000a00 */
[----:B------:R-:W1:Y:S08]  /*57c0*/  LDC.64 R70, c[0x0][0xb18] ;  /* 0x0002c600ff467b82 */ /* 0x000e700000000a00 */
[----:B------:R-:W1:Y:S01]  /*57d0*/  LDC.64 R162, c[0x0][0x888] ;  /* 0x00022200ffa27b82 */ /* 0x000e620000000a00 */
[----:B---3--:R-:W-:-:S07]  /*57e0*/  IMAD.IADD R156, R0, 0x1, R156 ;  /* 0x00000001009c7824 */ /* 0x008fce00078e029c */
[----:B------:R-:W3:Y:S08]  /*57f0*/  LDC.64 R68, c[0x0][0xb28] ;  /* 0x0002ca00ff447b82 */ /* 0x000ef00000000a00 */
[----:B------:R-:W1:Y:S08]  /*5800*/  LDC.64 R164, c[0x0][0x890] ;  /* 0x00022400ffa47b82 */ /* 0x000e700000000a00 */
[----:B------:R-:W1:Y:S08]  /*5810*/  LDC.64 R160, c[0x0][0x8b0] ;  /* 0x00022c00ffa07b82 */ /* 0x000e700000000a00 */
[----:B------:R-:W1:Y:S08]  /*5820*/  LDC.64 R158, c[0x0][0x8a8] ;  /* 0x00022a00ff9e7b82 */ /* 0x000e700000000a00 */
[----:B--2-4-:R-:W1:Y:S02]  /*5830*/  LDC R177, c[0x0][0x374] ;  /* 0x0000dd00ffb17b82 */ /* 0x014e640000000800 */
.L_x_138:
[C---:B------:R-:W-:Y:S02]  /*5840*/  LEA R0, R193.reuse, UR49, 0x3 ;  /* 0x00000031c1007c11 */ /* 0x040fe4000f8e18ff */
[----:B------:R-:W-:Y:S02]  /*5850*/  SHF.L.U32 R2, R182, 0x1f, RZ ;  /* 0x0000001fb6027819 */ /* 0x000fe400000006ff */
[----:B-1----:R-:W-:Y:S02]  /*5860*/  LEA R16, R193, UR49, 0x4 ;  /* 0x00000031c1107c11 */ /* 0x002fe4000f8e20ff */
[----:B------:R-:W2:Y:S02]  /*5870*/  SYNCS.PHASECHK.TRANS64.TRYWAIT P0, [R0+URZ+0x130], R2 ;  /* 0x00013002000075a7 */ /* 0x000ea400080011ff */
[----:B--2---:R-:W-:Y:S05]  /*5880*/  @!P0 BRA `(.L_x_110) ;  /* 0x00000048002c8947 */ /* 0x004fea0003800000 */
.L_x_201:
[----:B------:R-:W4:Y:S01]  /*5890*/  LDC.64 R10, c[0x0][0xb10] ;  /* 0x0002c400ff0a7b82 */ /* 0x000f220000000a00 */
[----:B------:R-:W3:Y:S01]  /*58a0*/  LDS.128 R16, [R16+0x1c0] ;  /* 0x0001c00010107984 */ /* 0x000ee20000000c00 */
[----:B-1----:R-:W-:Y:S01]  /*58b0*/  ISETP.NE.AND P1, PT, R73, 0x1, PT ;  /* 0x000000014900780c */ /* 0x002fe20003f25270 */
[----:B--2---:R-:W-:Y:S01]  /*58c0*/  VIADD R0, R0, 0x140 ;  /* 0x0000014000007836 */ /* 0x004fe20000000000 */
[----:B------:R-:W-:Y:S04]  /*58d0*/  ISETP.GE.AND P0, PT, R72, 0x1, PT ;  /* 0x000000014800780c */ /* 0x000fe80003f06270 */
[----:B------:R-:W1:Y:S01]  /*58e0*/  LDC.64 R8, c[0x0][0xb18] ;  /* 0x0002c600ff087b82 */ /* 0x000e620000000a00 */
[----:B------:R-:W-:Y:S01]  /*58f0*/  PRMT R0, RZ, 0x654, R0 ;  /* 0x00000654ff007816 */ /* 0x000fe20000000000 */
[----:B------:R-:W-:Y:S01]  /*5900*/  @!PT LDS RZ, [RZ] ;  /* 0x00000000fffff984 */ /* 0x000fe20000000800 */
[----:B------:R-:W-:Y:S01]  /*5910*/  @!PT LDS RZ, [RZ] ;  /* 0x00000000fffff984 */ /* 0x000fe20000000800 */
[----:B------:R-:W-:Y:S01]  /*5920*/  @!PT LDS RZ, [RZ] ;  /* 0x00000000fffff984 */ /* 0x000fe20000000800 */
[----:B------:R-:W-:Y:S01]  /*5930*/  @!PT LDS RZ, [RZ] ;  /* 0x00000000fffff984 */ /* 0x000fe20000000800 */
[----:B------:R2:W-:Y:S06]  /*5940*/  MEMBAR.ALL.CTA ;  /* 0x0000000000007992 */ /* 0x0005ec0000008000 */
[----:B--2---:R-:W2:Y:S01]  /*5950*/  FENCE.VIEW.ASYNC.S ;  /* 0x00000000000073c6 */ /* 0x004ea20000000000 */
[----:B------:R-:W1:Y:S08]  /*5960*/  @!P1 LDC R12, c[0x0][0xb20] ;  /* 0x0002c800ff0c9b82 */ /* 0x000e700000000800 */
[----:B------:R-:W1:Y:S01]  /*5970*/  @!P1 LDC R7, c[0x0][0xb0c] ;  /* 0x0002c300ff079b82 */ /* 0x000e620000000800 */
[----:B--2---:R2:W-:Y:S01]  /*5980*/  SYNCS.ARRIVE.TRANS64.RED.A1T0 RZ, [R0+URZ], RZ ;  /* 0x000000ff00ff79a7 */ /* 0x0045e200081004ff */
[----:B---3--:R-:W-:Y:S04]  /*5990*/  LOP3.LUT P4, RZ, R18, 0x1, RZ, 0xc0, !PT ;  /* 0x0000000112ff7812 */ /* 0x008fe8000788c0ff */
[----:B------:R-:W-:Y:S09]  /*59a0*/  P2R R191, PR, RZ, 0x10 ;  /* 0x00000010ffbf7803 */ /* 0x000ff20000000000 */
[----:B------:R-:W-:Y:S02]  /*59b0*/  @P4 MOV R76, R16 ;  /* 0x00000010004c4202 */ /* 0x000fe40000000f00 */
[----:B------:R-:W-:Y:S01]  /*59c0*/  @P4 LOP3.LUT R75, R17, 0xffff, RZ, 0xc0, !PT ;  /* 0x0000ffff114b4812 */ /* 0x000fe200078ec0ff */
[----:B--2-4-:R-:W-:Y:S06]  /*59d0*/  @!P0 BRA `(.L_x_111) ;  /* 0x0000000000a48947 */ /* 0x014fec0003800000 */
[----:B------:R-:W-:Y:S01]  /*59e0*/  IMAD.HI.U32 R0, R177, R71, RZ ;  /* 0x00000047b1007227 */ /* 0x000fe200078e00ff */
[----:B------:R-:W-:Y:S02]  /*59f0*/  ISETP.NE.AND P0, PT, R70, 0x1, PT ;  /* 0x000000014600780c */ /* 0x000fe40003f05270 */
[----:B------:R-:W-:Y:S01]  /*5a00*/  ISETP.NE.AND P2, PT, R72, 0x1, PT ;  /* 0x000000014800780c */ /* 0x000fe20003f45270 */
[----:B------:R-:W-:Y:S01]  /*5a10*/  IMAD.HI.U32 R4, R178, R166, RZ ;  /* 0x000000a6b2047227 */ /* 0x000fe200078e00ff */
[----:B------:R-:W-:Y:S02]  /*5a20*/  SHF.R.U32.HI R0, RZ, R173, R0 ;  /* 0x000000adff007219 */ /* 0x000fe40000011600 */
[----:B------:R-:W-:Y:S01]  /*5a30*/  ISETP.NE.AND P3, PT, R74, 0x1, PT ;  /* 0x000000014a00780c */ /* 0x000fe20003f65270 */
[----:B------:R-:W-:Y:S01]  /*5a40*/  IMAD.HI.U32 R6, R75, R71, RZ ;  /* 0x000000474b067227 */ /* 0x000fe200078e00ff */
[-C--:B------:R-:W-:Y:S02]  /*5a50*/  SHF.R.U32.HI R4, RZ, R167.reuse, R4 ;  /* 0x000000a7ff047219 */ /* 0x080fe40000011604 */
[----:B------:R-:W-:Y:S01]  /*5a60*/  SEL R0, R177, R0, !P0 ;  /* 0x00000000b1007207 */ /* 0x000fe20004000000 */
[----:B------:R-:W-:Y:S01]  /*5a70*/  IMAD.HI.U32 R5, R76, R166, RZ ;  /* 0x000000a64c057227 */ /* 0x000fe200078e00ff */
[----:B------:R-:W-:Y:S03]  /*5a80*/  SEL R4, R178, R4, !P3 ;  /* 0x00000004b2047207 */ /* 0x000fe60005800000 */
[-C--:B------:R-:W-:Y:S01]  /*5a90*/  IMAD.HI.U32 R3, R0, R68.reuse, RZ ;  /* 0x0000004400037227 */ /* 0x080fe200078e00ff */
[----:B------:R-:W-:Y:S03]  /*5aa0*/  SHF.R.U32.HI R5, RZ, R167, R5 ;  /* 0x000000a7ff057219 */ /* 0x000fe60000011605 */
[----:B------:R-:W-:Y:S01]  /*5ab0*/  IMAD.HI.U32 R2, R4, R68, RZ ;  /* 0x0000004404027227 */ /* 0x000fe200078e00ff */
[----:B------:R-:W-:Y:S02]  /*5ac0*/  @P2 SHF.R.U32.HI R0, RZ, R69, R3 ;  /* 0x00000045ff002219 */ /* 0x000fe40000011603 */
[----:B------:R-:W-:Y:S02]  /*5ad0*/  SHF.R.U32.HI R3, RZ, R173, R6 ;  /* 0x000000adff037219 */ /* 0x000fe40000011606 */
[----:B------:R-:W-:Y:S01]  /*5ae0*/  @P2 SHF.R.U32.HI R4, RZ, R69, R2 ;  /* 0x00000045ff042219 */ /* 0x000fe20000011602 */
[----:B------:R-:W-:Y:S01]  /*5af0*/  IMAD R0, R72, R0, RZ ;  /* 0x0000000048007224 */ /* 0x000fe200078e02ff */
[----:B------:R-:W-:Y:S02]  /*5b00*/  SEL R3, R75, R3, !P0 ;  /* 0x000000034b037207 */ /* 0x000fe40004000000 */
[----:B------:R-:W-:Y:S01]  /*5b10*/  SEL R2, R76, R5, !P3 ;  /* 0x000000054c027207 */ /* 0x000fe20005800000 */
[----:B------:R-:W-:Y:S01]  /*5b20*/  IMAD R5, R72, R4, RZ ;  /* 0x0000000448057224 */ /* 0x000fe200078e02ff */
[C---:B------:R-:W-:Y:S01]  /*5b30*/  ISETP.GE.AND P0, PT, R3.reuse, R0, PT ;  /* 0x000000000300720c */ /* 0x040fe20003f06270 */
[C---:B------:R-:W-:Y:S03]  /*5b40*/  IMAD.HI.U32 R0, R3.reuse, R68, RZ ;  /* 0x0000004403007227 */ /* 0x040fe600078e00ff */
[C---:B------:R-:W-:Y:S02]  /*5b50*/  ISETP.GE.OR P0, PT, R2.reuse, R5, P0 ;  /* 0x000000050200720c */ /* 0x040fe40000706670 */
[----:B------:R-:W-:Y:S04]  /*5b60*/  SHF.R.U32.HI R0, RZ, R69, R0 ;  /* 0x00000045ff007219 */ /* 0x000fe80000011600 */
[C---:B------:R-:W-:Y:S05]  /*5b70*/  SEL R6, R3.reuse, R0, !P2 ;  /* 0x0000000003067207 */ /* 0x040fea0005000000 */
        /* <DEDUP_REMOVED lines=14> */
[----:B------:R-:W-:Y:S07]  /*5c60*/  IMAD R75, R3, R70, R75 ;  /* 0x00000046034b7224 */ /* 0x000fee00078e024b */
.L_x_111:
[----:B-1----:R-:W-:Y:S01]  /*5c70*/  @!P1 ISETP.NE.AND P0, PT, R8, 0x1, PT ;  /* 0x000000010800980c */ /* 0x002fe20003f05270 */
[----:B------:R-:W-:Y:S01]  /*5c80*/  @!P1 IMAD.HI.U32 R0, R76, R10, RZ ;  /* 0x0000000a4c009227 */ /* 0x000fe200078e00ff */
[----:B------:R-:W-:Y:S01]  /*5c90*/  @!P1 ISETP.NE.AND P2, PT, R7, 0x1, PT ;  /* 0x000000010700980c */ /* 0x000fe20003f45270 */
[----:B------:R-:W-:Y:S01]  /*5ca0*/  ULOP3.LUT UP0, URZ, UR48, 0x1b0, URZ, 0xc0, !UPT ;  /* 0x000001b030ff7892 */ /* 0x000fe2000f80c0ff */
[----:B------:R-:W-:Y:S01]  /*5cb0*/  R2UR UR42, R14 ;  /* 0x000000000e2a72ca */ /* 0x000fe200000e0000 */
[----:B------:R-:W-:Y:S01]  /*5cc0*/  @!P1 IMAD.HI.U32 R2, R75, R9, RZ ;  /* 0x000000094b029227 */ /* 0x000fe200078e00ff */
[----:B------:R-:W-:Y:S02]  /*5cd0*/  @!P1 SHF.R.U32.HI R0, RZ, R11, R0 ;  /* 0x0000000bff009219 */ /* 0x000fe40000011600 */
[----:B------:R-:W-:Y:S01]  /*5ce0*/  R2UR UR41, R15 ;  /* 0x000000000f2972ca */ /* 0x000fe200000e0000 */
[----:B------:R-:W-:Y:S01]  /*5cf0*/  VIADD R193, R193, 0x1 ;  /* 0x00000001c1c17836 */ /* 0x000fe20000000000 */
[----:B------:R-:W-:Y:S02]  /*5d00*/  @!P1 SHF.R.U32.HI R2, RZ, R12, R2 ;  /* 0x0000000cff029219 */ /* 0x000fe40000011602 */
[----:B------:R-:W-:Y:S02]  /*5d10*/  @!P1 SEL R3, R76, R0, !P2 ;  /* 0x000000004c039207 */ /* 0x000fe40005000000 */
[----:B------:R-:W-:Y:S02]  /*5d20*/  @!P1 SEL R2, R75, R2, !P0 ;  /* 0x000000024b029207 */ /* 0x000fe40004000000 */
[----:B------:R-:W-:Y:S01]  /*5d30*/  @P4 SHF.R.U32.HI R179, RZ, 0x10, R17 ;  /* 0x00000010ffb34819 */ /* 0x000fe20000011611 */
[----:B------:R-:W-:Y:S02]  /*5d40*/  USHF.L.U32 UR42, UR42, 0x7, URZ ;  /* 0x000000072a2a7899 */ /* 0x000fe400080006ff */
[----:B------:R-:W-:Y:S02]  /*5d50*/  @!P1 IMAD.IADD R0, R2, 0x1, -R3 ;  /* 0x0000000102009824 */ /* 0x000fe400078e0a03 */
[----:B------:R-:W-:Y:S01]  /*5d60*/  @!P1 IMAD.IADD R2, R3, 0x1, -R2 ;  /* 0x0000000103029824 */ /* 0x000fe200078e0a02 */
[----:B------:R-:W-:Y:S01]  /*5d70*/  USHF.L.U32 UR41, UR41, 0x7, URZ ;  /* 0x0000000729297899 */ /* 0x000fe200080006ff */
[----:B------:R-:W-:Y:S02]  /*5d80*/  @!P1 IMAD R76, R0, R7, R76 ;  /* 0x00000007004c9224 */ /* 0x000fe400078e024c */
[----:B------:R-:W-:Y:S01]  /*5d90*/  @!P1 IMAD R75, R2, R8, R75 ;  /* 0x00000008024b9224 */ /* 0x000fe200078e024b */
[----:B------:R-:W-:Y:S08]  /*5da0*/  BRA.U !UP0, `(.L_x_112) ;  /* 0x0000000108407547 */ /* 0x000ff0000b800000 */
[----:B------:R-:W1:Y:S01]  /*5db0*/  LDCU.64 UR8, c[0x4][0x80] ;  /* 0x01001000ff0877ac */ /* 0x000e620008000a00 */
[----:B------:R-:W-:Y:S01]  /*5dc0*/  MOV R3, 0x0 ;  /* 0x0000000000037802 */ /* 0x000fe20000000f00 */
[----:B------:R-:W-:Y:S02]  /*5dd0*/  HFMA2 R12, -RZ, RZ, 0, 5.9604644775390625e-08 ;  /* 0x00000001ff0c7431 */ /* 0x000fe400000001ff */
[----:B------:R-:W-:Y:S02]  /*5de0*/  IMAD.MOV.U32 R8, RZ, RZ, 0x70 ;  /* 0x00000070ff087424 */ /* 0x000fe400078e00ff */
[----:B------:R-:W-:Y:S01]  /*5df0*/  IMAD.MOV.U32 R13, RZ, RZ, RZ ;  /* 0x000000ffff0d7224 */ /* 0x000fe200078e00ff */
[----:B------:R-:W2:Y:S01]  /*5e00*/  LDCU.64 UR6, c[0x4][0x88] ;  /* 0x01001100ff0677ac */ /* 0x000ea20008000a00 */
[----:B------:R-:W3:Y:S01]  /*5e10*/  LDC.64 R2, c[0x4][R3] ;  /* 0x0100000003027b82 */ /* 0x000ee20000000a00 */
[----:B------:R-:W4:Y:S01]  /*5e20*/  LDCU.64 UR4, c[0x4][0x8] ;  /* 0x01000100ff0477ac */ /* 0x000f220008000a00 */
[----:B-1----:R-:W-:Y:S01]  /*5e30*/  MOV R5, UR9 ;  /* 0x0000000900057c02 */ /* 0x002fe20008000f00 */
[----:B------:R-:W-:Y:S01]  /*5e40*/  IMAD.U32 R4, RZ, RZ, UR8 ;  /* 0x00000008ff047e24 */ /* 0x000fe2000f8e00ff */
[----:B--2---:R-:W-:Y:S01]  /*5e50*/  MOV R7, UR7 ;  /* 0x0000000700077c02 */ /* 0x004fe20008000f00 */
[----:B------:R-:W-:Y:S01]  /*5e60*/  IMAD.U32 R6, RZ, RZ, UR6 ;  /* 0x00000006ff067e24 */ /* 0x000fe2000f8e00ff */
[----:B----4-:R-:W-:Y:S01]  /*5e70*/  MOV R11, UR5 ;  /* 0x00000005000b7c02 */ /* 0x010fe20008000f00 */
[----:B------:R-:W-:Y:S02]  /*5e80*/  IMAD.U32 R10, RZ, RZ, UR4 ;  /* 0x00000004ff0a7e24 */ /* 0x000fe4000f8e00ff */
[----:B------:R-:W-:Y:S07]  /*5e90*/  LEPC R20, `(.L_x_112) ;  /* 0x000000001014794e */ /* 0x000fee0000000000 */
[----:B---3-5:R-:W-:Y:S05]  /*5ea0*/  CALL.ABS.NOINC R2 ;  /* 0x0000000002007343 */ /* 0x028fea0003c00000 */
.L_x_112:
[----:B------:R-:W-:Y:S01]  /*5eb0*/  LOP3.LUT P0, RZ, R189, 0x1b0, RZ, 0xc0, !PT ;  /* 0x000001b0bdff7812 */ /* 0x000fe2000780c0ff */
[----:B------:R-:W-:Y:S11]  /*5ec0*/  BSSY.RECONVERGENT B6, `(.L_x_113) ;  /* 0x0000013000067945 */ /* 0x000ff60003800200 */
[----:B------:R-:W-:Y:S01]  /*5ed0*/  @!UPT UIADD3 URZ, UPT, UPT, URZ, URZ, URZ ;  /* 0x000000fffffff290 */ /* 0x000fe2000fffe0ff */
[----:B------:R-:W-:Y:S05]  /*5ee0*/  @!P0 BRA `(.L_x_114) ;  /* 0x0000000000408947 */ /* 0x000fea0003800000 */
        /* <DEDUP_REMOVED lines=16> */
.L_x_114:
[----:B------:R-:W-:Y:S05]  /*5ff0*/  BSYNC.RECONVERGENT B6 ;  /* 0x0000000000067941 */ /* 0x000fea0003800200 */
.L_x_113:
[----:B------:R-:W-:Y:S01]  /*6000*/  ISETP.NE.U32.AND P4, PT, R164, RZ, PT ;  /* 0x000000ffa400720c */ /* 0x000fe20003f85070 */
[----:B------:R-:W1:Y:S01]  /*6010*/  LDCU UR4, c[0x0][0x8c8] ;  /* 0x00011900ff0477ac */ /* 0x000e620008000800 */
[----:B------:R-:W-:Y:S02]  /*6020*/  ISETP.NE.U32.AND P2, PT, R160, RZ, PT ;  /* 0x000000ffa000720c */ /* 0x000fe40003f45070 */
[----:B------:R-:W-:Y:S01]  /*6030*/  ISETP.NE.AND.EX P4, PT, R165, RZ, PT, P4 ;  /* 0x000000ffa500720c */ /* 0x000fe20003f85340 */
[----:B------:R-:W-:Y:S01]  /*6040*/  UISETP.NE.U32.AND UP0, UPT, UR44, URZ, UPT ;  /* 0x000000ff2c00728c */ /* 0x000fe2000bf05070 */
[----:B------:R-:W-:Y:S02]  /*6050*/  ISETP.NE.U32.AND P3, PT, RZ, UR38, PT ;  /* 0x00000026ff007c0c */ /* 0x000fe4000bf65070 */
[----:B------:R-:W-:Y:S02]  /*6060*/  PLOP3.LUT P0, PT, PT, PT, PT, 0x8, 0x80 ;  /* 0x000000000080781c */ /* 0x000fe40003f0e170 */
[----:B------:R-:W-:Y:S02]  /*6070*/  ISETP.NE.U32.AND P1, PT, R164, RZ, PT ;  /* 0x000000ffa400720c */ /* 0x000fe40003f25070 */
[----:B------:R-:W-:Y:S02]  /*6080*/  ISETP.NE.AND.EX P2, PT, R161, RZ, PT, P2 ;  /* 0x000000ffa100720c */ /* 0x000fe40003f45320 */
[----:B------:R-:W-:Y:S02]  /*6090*/  P2R R16, PR, RZ, 0x1 ;  /* 0x00000001ff107803 */ /* 0x000fe40000000000 */
[----:B------:R-:W-:Y:S01]  /*60a0*/  ISETP.NE.AND.EX P3, PT, RZ, UR39, PT, P3 ;  /* 0x00000027ff007c0c */ /* 0x000fe2000bf65330 */
[----:B------:R-:W-:Y:S01]  /*60b0*/  @!UPT UIADD3 URZ, UPT, UPT, URZ, URZ, URZ ;  /* 0x000000fffffff290 */ /* 0x000fe2000fffe0ff */
[----:B------:R-:W-:Y:S11]  /*60c0*/  @!P4 BRA `(.L_x_115) ;  /* 0x00000000002cc947 */ /* 0x000ff60003800000 */
[----:B------:R-:W-:Y:S01]  /*60d0*/  ISETP.NE.U32.AND P0, PT, R162, RZ, PT ;  /* 0x000000ffa200720c */ /* 0x000fe20003f05070 */
[----:B------:R-:W-:Y:S03]  /*60e0*/  IMAD.MOV.U32 R170, RZ, RZ, 0x1 ;  /* 0x00000001ffaa7424 */ /* 0x000fe600078e00ff */
[----:B------:R-:W-:Y:S11]  /*60f0*/  ISETP.NE.AND.EX P0, PT, R163, RZ, PT, P0 ;  /* 0x000000ffa300720c */ /* 0x000ff60003f05300 */
[----:B------:R-:W-:Y:S02]  /*6100*/  @!UPT UIADD3 URZ, UPT, UPT, URZ, URZ, URZ ;  /* 0x000000fffffff290 */ /* 0x000fe4000fffe0ff */
[----:B------:R-:W2:Y:S01]  /*6110*/  @P0 LDC.64 R2, c[0x0][0x888] ;  /* 0x00022200ff020b82 */ /* 0x000ea20000000a00 */
[----:B------:R-:W-:Y:S04]  /*6120*/  @P0 IMAD R0, R164, UR36, RZ ;  /* 0x00000024a4000c24 */ /* 0x000fe8000f8e02ff */
[----:B--2---:R-:W-:Y:S04]  /*6130*/  @P0 IMAD.WIDE R2, R0, 0x4, R2 ;  /* 0x0000000400020825 */ /* 0x004fe800078e0202 */
[----:B------:R-:W-:Y:S01]  /*6140*/  HFMA2 R0, -RZ, RZ, 0, 5.9604644775390625e-08 ;  /* 0x00000001ff007431 */ /* 0x000fe200000001ff */
[----:B-----5:R2:W5:Y:S04]  /*6150*/  @P0 LDG.E R79, desc[UR46][R2.64] ;  /* 0x0000002e024f0981 */ /* 0x020568000c1e1900 */
[----:B------:R-:W-:Y:S01]  /*6160*/  @!P0 PRMT R170, R0, 0x7610, R170 ;  /* 0x0000761000aa8816 */ /* 0x000fe200000000aa */
[----:B--2---:R-:W3:Y:S06]  /*6170*/  @!P0 LDC R79, c[0x0][0x880] ;  /* 0x00022000ff4f8b82 */ /* 0x004eec0000000800 */
.L_x_115:
[----:B------:R-:W-:Y:S01]  /*6180*/  ISETP.NE.AND P6, PT, R16, RZ, PT ;  /* 0x000000ff1000720c */ /* 0x000fe20003fc5270 */
[----:B------:R-:W-:Y:S01]  /*6190*/  UISETP.NE.AND.EX UP0, UPT, UR45, URZ, UPT, UP0 ;  /* 0x000000ff2d00728c */ /* 0x000fe2000bf05300 */
[----:B------:R-:W-:Y:S01]  /*61a0*/  ISETP.NE.AND.EX P0, PT, R165, RZ, PT, P1 ;  /* 0x000000ffa500720c */ /* 0x000fe20003f05310 */
[----:B-1----:R-:W-:Y:S01]  /*61b0*/  IMAD.U32 R2, RZ, RZ, UR4 ;  /* 0x00000004ff027e24 */ /* 0x002fe2000f8e00ff */
[----:B------:R-:W-:Y:S01]  /*61c0*/  LEA R0, R181, UR49, 0x3 ;  /* 0x00000031b5007c11 */ /* 0x000fe2000f8e18ff */
[----:B------:R-:W-:Y:S10]  /*61d0*/  @!P2 BRA `(.L_x_116) ;  /* 0x000000000020a947 */ /* 0x000ff40003800000 */
[----:B------:R-:W-:Y:S04]  /*61e0*/  ISETP.NE.U32.AND P2, PT, R158, RZ, PT ;  /* 0x000000ff9e00720c */ /* 0x000fe80003f45070 */
[----:B------:R-:W-:Y:S11]  /*61f0*/  ISETP.NE.AND.EX P2, PT, R159, RZ, PT, P2 ;  /* 0x000000ff9f00720c */ /* 0x000ff60003f45320 */
[----:B------:R-:W-:Y:S02]  /*6200*/  @!UPT UIADD3 URZ, UPT, UPT, URZ, URZ, URZ ;  /* 0x000000fffffff290 */ /* 0x000fe4000fffe0ff */
[----:B------:R-:W1:Y:S01]  /*6210*/  @P2 LDC.64 R4, c[0x0][0x8a8] ;  /* 0x00022a00ff042b82 */ /* 0x000e620000000a00 */
[----:B------:R-:W-:Y:S04]  /*6220*/  @P2 IMAD R3, R160, UR36, RZ ;  /* 0x00000024a0032c24 */ /* 0x000fe8000f8e02ff */
[----:B-1----:R-:W-:Y:S05]  /*6230*/  @P2 IMAD.WIDE R4, R3, 0x4, R4 ;  /* 0x0000000403042825 */ /* 0x002fea00078e0204 */
[----:B-----5:R1:W5:Y:S02]  /*6240*/  @P2 LDG.E R77, desc[UR46][R4.64] ;  /* 0x0000002e044d2981 */ /* 0x020364000c1e1900 */
[----:B-1----:R-:W2:Y:S02]  /*6250*/  @!P2 LDC R77, c[0x0][0x8a0] ;  /* 0x00022800ff4dab82 */ /* 0x002ea40000000800 */
.L_x_116:
[----:B------:R-:W-:Y:S05]  /*6260*/  @P3 BRA P0, `(.L_x_117) ;  /* 0x0000000000343947 */ /* 0x000fea0000000000 */
[----:B------:R-:W-:Y:S02]  /*6270*/  ISETP.NE.AND.EX P1, PT, R165, RZ, PT, P1 ;  /* 0x000000ffa500720c */ /* 0x000fe40003f25310 */
[----:B------:R-:W-:Y:S11]  /*6280*/  PLOP3.LUT P0, PT, PT, PT, PT, 0x80, 0x8 ;  /* 0x000000000008781c */ /* 0x000ff60003f0f070 */
[----:B------:R-:W-:Y:S02]  /*6290*/  @P1 LOP3.LUT P2, RZ, R170, 0xff, RZ, 0xc0, !PT ;  /* 0x000000ffaaff1812 */ /* 0x000fe4000784c0ff */
[----:B------:R-:W-:Y:S02]  /*62a0*/  @P1 ISETP.NE.U32.AND P3, PT, RZ, UR38, PT ;  /* 0x00000026ff001c0c */ /* 0x000fe4000bf65070 */
[----:B------:R-:W-:Y:S02]  /*62b0*/  @P1 PLOP3.LUT P0, PT, P2, PT, PT, 0x80, 0x8 ;  /* 0x000000000008181c */ /* 0x000fe4000170f070 */
[C---:B---3-5:R-:W-:Y:S02]  /*62c0*/  @P1 FSETP.NEU.AND P2, PT, R79.reuse, RZ, PT ;  /* 0x000000ff4f00120b */ /* 0x068fe40003f4d000 */
[----:B------:R-:W-:Y:S02]  /*62d0*/  @P1 ISETP.NE.AND.EX P3, PT, RZ, UR39, PT, P3 ;  /* 0x00000027ff001c0c */ /* 0x000fe4000bf65330 */
[----:B------:R-:W-:Y:S02]  /*62e0*/  @P1 SEL R3, RZ, 0xffffffff, P2 ;  /* 0xffffffffff031807 */ /* 0x000fe40001000000 */
[----:B------:R-:W-:Y:S05]  /*62f0*/  @!P1 FSETP.EQ.AND P6, PT, R79, RZ, PT ;  /* 0x000000ff4f00920b */ /* 0x000fea0003fc2000 */
[----:B------:R-:W-:Y:S04]  /*6300*/  @!P0 SEL R3, RZ, 0xffffffff, P3 ;  /* 0xffffffffff038807 */ /* 0x000fe80001800000 */
[----:B------:R-:W-:Y:S04]  /*6310*/  @P1 LOP3.LUT R3, R3, 0x1, RZ, 0xc0, !PT ;  /* 0x0000000103031812 */ /* 0x000fe800078ec0ff */
[----:B------:R-:W-:Y:S04]  /*6320*/  @P1 ISETP.EQ.U32.AND P6, PT, R3, 0x1, PT ;  /* 0x000000010300180c */ /* 0x000fe80003fc2070 */
[----:B------:R-:W-:Y:S09]  /*6330*/  P2R R16, PR, RZ, 0x40 ;  /* 0x00000040ff107803 */ /* 0x000ff20000000000 */
.L_x_117:
[----:B------:R-:W-:Y:S05]  /*6340*/  BRA.U !UP0, `(.L_x_118) ;  /* 0x00000001084c7547 */ /* 0x000fea000b800000 */
[----:B------:R-:W-:Y:S01]  /*6350*/  ISETP.LE.AND P1, PT, R174, UR41, PT ;  /* 0x00000029ae007c0c */ /* 0x000fe2000bf23270 */
[C---:B------:R-:W-:Y:S02]  /*6360*/  VIADD R2, R185.reuse, UR42 ;  /* 0x0000002ab9027c36 */ /* 0x040fe40008000000 */
[----:B------:R-:W-:Y:S03]  /*6370*/  IMAD.U32 R4, RZ, RZ, UR42 ;  /* 0x0000002aff047e24 */ /* 0x000fe6000f8e00ff */
[----:B------:R-:W-:Y:S11]  /*6380*/  ISETP.GE.OR P1, PT, R2, UR50, P1 ;  /* 0x0000003202007c0c */ /* 0x000ff60008f26670 */
[----:B------:R-:W-:Y:S02]  /*6390*/  @!UPT UIADD3 URZ, UPT, UPT, URZ, URZ, URZ ;  /* 0x000000fffffff290 */ /* 0x000fe4000fffe0ff */
[----:B------:R-:W-:Y:S01]  /*63a0*/  @!P1 IADD3 R6, P0, PT, R185, UR42, RZ ;  /* 0x0000002ab9069c10 */ /* 0x000fe2000ff1e0ff */
[----:B------:R-:W1:Y:S01]  /*63b0*/  @!P1 LDC.64 R2, c[0x0][0x8d0] ;  /* 0x00023400ff029b82 */ /* 0x000e620000000a00 */
[----:B------:R-:W-:Y:S02]  /*63c0*/  VOTEU.ALL UP0, P1 ;  /* 0x0000000000ff7886 */ /* 0x000fe40000800000 */
[----:B------:R-:W-:Y:S03]  /*63d0*/  @!P1 LEA.HI.X.SX32 R7, R4, RZ, 0x1, P0 ;  /* 0x000000ff04079211 */ /* 0x000fe600000f0eff */
[----:B------:R-:W-:Y:S06]  /*63e0*/  @!UP0 USHF.R.S32.HI UR4, URZ, 0x1f, UR36 ;  /* 0x0000001fff048899 */ /* 0x000fec0008011424 */
[C---:B-1----:R-:W-:Y:S02]  /*63f0*/  @!P1 IMAD R4, R2.reuse, UR4, RZ ;  /* 0x0000000402049c24 */ /* 0x042fe4000f8e02ff */
[----:B------:R-:W-:Y:S04]  /*6400*/  @!P1 IMAD.WIDE.U32 R6, R2, UR36, R6 ;  /* 0x0000002402069c25 */ /* 0x000fe8000f8e0006 */
[----:B------:R-:W-:Y:S01]  /*6410*/  @!P1 IMAD R4, R3, UR36, R4 ;  /* 0x0000002403049c24 */ /* 0x000fe2000f8e0204 */
[----:B------:R-:W-:Y:S04]  /*6420*/  @!P1 IADD3 R2, P0, PT, R6, UR44, RZ ;  /* 0x0000002c06029c10 */ /* 0x000fe8000ff1e0ff */
[--C-:B------:R-:W-:Y:S02]  /*6430*/  @!P1 IADD3.X R3, PT, PT, R7, UR45, R4.reuse, P0, !PT ;  /* 0x0000002d07039c10 */ /* 0x100fe400087fe404 */
[----:B------:R-:W-:Y:S06]  /*6440*/  PRMT R4, RZ, 0x7610, R4 ;  /* 0x00007610ff047816 */ /* 0x000fec0000000004 */
[----:B------:R-:W4:Y:S02]  /*6450*/  @!P1 LDG.E.U8 R4, desc[UR46][R2.64] ;  /* 0x0000002e02049981 */ /* 0x000f24000c1e1100 */
[----:B----4-:R-:W-:Y:S05]  /*6460*/  F2FP.F16.E4M3.UNPACK_B R2, R4 ;  /* 0x00000004ff02723e */ /* 0x010fea00020006ff */
[----:B------:R-:W-:Y:S07]  /*6470*/  HADD2.F32 R2, -RZ, R2.H0_H0 ;  /* 0x20000002ff027230 */ /* 0x000fee0000004100 */
.L_x_118:
[----:B------:R-:W-:Y:S01]  /*6480*/  @!P6 SHF.L.U32 R3, R180, 0x1f, RZ ;  /* 0x0000001fb403e819 */ /* 0x000fe200000006ff */
[----:B------:R-:W-:Y:S01]  /*6490*/  BSSY B1, `(.L_x_119) ;  /* 0x0000042000017945 */ /* 0x000fe20003800000 */
[----:B------:R-:W-:Y:S01]  /*64a0*/  LEA R192, R139, UR49, 0x3 ;  /* 0x000000318bc07c11 */ /* 0x000fe2000f8e18ff */
[----:B------:R-:W-:Y:S01]  /*64b0*/  IMAD.MOV.U32 R196, RZ, RZ, 0x1 ;  /* 0x00000001ffc47424 */ /* 0x000fe200078e00ff */
[----:B------:R1:W4:Y:S01]  /*64c0*/  @!P6 SYNCS.PHASECHK.TRANS64.TRYWAIT P1, [R0+URZ+0x100], R3 ;  /* 0x000100030000e5a7 */ /* 0x00032200080211ff */
[----:B------:R-:W-:Y:S01]  /*64d0*/  SHF.L.U32 R4, R183, 0x1f, RZ ;  /* 0x0000001fb7047819 */ /* 0x000fe200000006ff */
[----:B------:R-:W-:Y:S01]  /*64e0*/  IMAD R157, R139, 0x80, R156 ;  /* 0x000000808b9d7824 */ /* 0x000fe200078e029c */
[----:B------:R-:W-:Y:S02]  /*64f0*/  ISETP.NE.U32.AND P2, PT, RZ, UR38, PT ;  /* 0x00000026ff007c0c */ /* 0x000fe4000bf45070 */
[----:B------:R-:W-:Y:S02]  /*6500*/  CS2R R154, SRZ ;  /* 0x00000000009a7805 */ /* 0x000fe4000001ff00 */
[----:B---3-5:R-:W-:Y:S02]  /*6510*/  FSETP.NEU.AND P3, PT, R79, RZ, PT ;  /* 0x000000ff4f00720b */ /* 0x028fe40003f6d000 */
[----:B------:R-:W-:Y:S02]  /*6520*/  CS2R R152, SRZ ;  /* 0x0000000000987805 */ /* 0x000fe4000001ff00 */
[----:B------:R-:W-:Y:S02]  /*6530*/  ISETP.NE.AND.EX P2, PT, RZ, UR39, PT, P2 ;  /* 0x00000027ff007c0c */ /* 0x000fe4000bf45320 */
[----:B------:R-:W-:Y:S02]  /*6540*/  CS2R R150, SRZ ;  /* 0x0000000000967805 */ /* 0x000fe4000001ff00 */
[----:B------:R-:W-:Y:S02]  /*6550*/  CS2R R148, SRZ ;  /* 0x0000000000947805 */ /* 0x000fe4000001ff00 */
[----:B------:R-:W-:Y:S02]  /*6560*/  CS2R R146, SRZ ;  /* 0x0000000000927805 */ /* 0x000fe4000001ff00 */
[----:B------:R-:W-:Y:S02]  /*6570*/  SEL R5, RZ, 0xffffffff, P2 ;  /* 0xffffffffff057807 */ /* 0x000fe40001000000 */
[----:B------:R-:W-:Y:S02]  /*6580*/  CS2R R144, SRZ ;  /* 0x0000000000907805 */ /* 0x000fe4000001ff00 */
[----:B------:R-:W-:Y:S02]  /*6590*/  LOP3.LUT P2, RZ, R170, 0xff, RZ, 0xc0, !PT ;  /* 0x000000ffaaff7812 */ /* 0x000fe4000784c0ff */
[----:B------:R-:W-:Y:S02]  /*65a0*/  CS2R R142, SRZ ;  /* 0x00000000008e7805 */ /* 0x000fe4000001ff00 */
[----:B------:R-:W-:Y:S01]  /*65b0*/  CS2R R140, SRZ ;  /* 0x00000000008c7805 */ /* 0x000fe2000001ff00 */
[----:B------:R3:W2:Y:S01]  /*65c0*/  SYNCS.PHASECHK.TRANS64.TRYWAIT P0, [R192+URZ+0x150], R4 ;  /* 0x00015004c00075a7 */ /* 0x0006a200080011ff */
[----:B-1----:R-:W-:Y:S04]  /*65d0*/  SEL R3, RZ, 0xffffffff, P3 ;  /* 0xffffffffff037807 */ /* 0x002fe80001800000 */
[----:B------:R-:W-:Y:S04]  /*65e0*/  @P4 SEL R3, R5, R3, !P2 ;  /* 0x0000000305034207 */ /* 0x000fe80005000000 */
[----:B------:R-:W-:Y:S04]  /*65f0*/  LOP3.LUT R3, R3, 0x1, RZ, 0xc0, !PT ;  /* 0x0000000103037812 */ /* 0x000fe800078ec0ff */
[----:B------:R-:W-:Y:S04]  /*6600*/  ISETP.NE.U32.AND P5, PT, R3, 0x1, PT ;  /* 0x000000010300780c */ /* 0x000fe80003fa5070 */
[----:B------:R-:W-:Y:S02]  /*6610*/  P2R R197, PR, RZ, 0x20 ;  /* 0x00000020ffc57803 */ /* 0x000fe40000000000 */
[----:B----4-:R-:W-:Y:S01]  /*6620*/  @!P6 SEL R196, RZ, 0x1, !P1 ;  /* 0x00000001ffc4e807 */ /* 0x010fe20004800000 */
[----:B---3--:R-:W-:Y:S06]  /*6630*/  @P6 BRA `(.L_x_120) ;  /* 0x00000000009c6947 */ /* 0x008fec0003800000 */
[----:B------:R-:W-:Y:S01]  /*6640*/  @P5 IMAD R8, R181, 0x2000, R186 ;  /* 0x00002000b5085824 */ /* 0x000fe200078e02ba */
[----:B------:R-:W-:Y:S01]  /*6650*/  ISETP.NE.AND P1, PT, R196, RZ, PT ;  /* 0x000000ffc400720c */ /* 0x000fe20003f25270 */
[----:B------:R-:W-:Y:S01]  /*6660*/  BSSY B0, `(.L_x_121) ;  /* 0x0000010000007945 */ /* 0x000fe20003800000 */
[----:B------:R-:W-:Y:S01]  /*6670*/  CS2R R142, SRZ ;  /* 0x00000000008e7805 */ /* 0x000fe2000001ff00 */
[--C-:B------:R-:W-:Y:S01]  /*6680*/  @P5 IMAD R7, R188, -0x10, R8.reuse ;  /* 0xfffffff0bc075824 */ /* 0x100fe200078e0208 */
[----:B------:R-:W-:Y:S01]  /*6690*/  CS2R R140, SRZ ;  /* 0x00000000008c7805 */ /* 0x000fe2000001ff00 */
[----:B------:R-:W-:Y:S01]  /*66a0*/  @P5 IMAD R6, R187, -0x10, R8 ;  /* 0xfffffff0bb065824 */ /* 0x000fe200078e0208 */
[----:B------:R-:W-:Y:S01]  /*66b0*/  CS2R R150, SRZ ;  /* 0x0000000000967805 */ /* 0x000fe2000001ff00 */
[----:B------:R-:W-:Y:S01]  /*66c0*/  @P5 IMAD R5, R184, 0x10, R7 ;  /* 0x00000010b8055824 */ /* 0x000fe200078e0207 */
[----:B------:R-:W-:Y:S02]  /*66d0*/  CS2R R148, SRZ ;  /* 0x0000000000947805 */ /* 0x000fe4000001ff00 */
[----:B------:R-:W-:Y:S02]  /*66e0*/  CS2R R146, SRZ ;  /* 0x0000000000927805 */ /* 0x000fe4000001ff00 */
[----:B------:R-:W-:Y:S02]  /*66f0*/  CS2R R144, SRZ ;  /* 0x0000000000907805 */ /* 0x000fe4000001ff00 */
[----:B------:R-:W-:Y:S02]  /*6700*/  CS2R R154, SRZ ;  /* 0x00000000009a7805 */ /* 0x000fe4000001ff00 */
[----:B------:R-:W-:Y:S01]  /*6710*/  CS2R R152, SRZ ;  /* 0x0000000000987805 */ /* 0x000fe2000001ff00 */
[----:B------:R-:W-:Y:S06]  /*6720*/  @P1 BRA `(.L_x_122) ;  /* 0x00000000000c1947 */ /* 0x000fec0003800000 */
[----:B------:R-:W-:Y:S04]  /*6730*/  SHF.L.U32 R3, R180, 0x1f, RZ ;  /* 0x0000001fb4037819 */ /* 0x000fe800000006ff */
[----:B------:R-:W1:Y:S02]  /*6740*/  SYNCS.PHASECHK.TRANS64.TRYWAIT P1, [R0+URZ+0x100], R3 ;  /* 0x00010003000075a7 */ /* 0x000e6400080211ff */
[----:B-1----:R-:W-:Y:S05]  /*6750*/  @!P1 BRA `(.L_x_123) ;  /* 0x00000038008c9947 */ /* 0x002fea0003800000 */
.L_x_122:
[----:B------:R-:W-:Y:S05]  /*6760*/  BSYNC B0 ;  /* 0x0000000000007941 */ /* 0x000fea0003800000 */
.L_x_121:
[----:B------:R-:W-:Y:S01]  /*6770*/  ISETP.NE.AND P1, PT, R197, RZ, PT ;  /* 0x000000ffc500720c */ /* 0x000fe20003f25270 */
[----:B-1----:R-:W-:Y:S02]  /*6780*/  VIADD R3, R0, 0x110 ;  /* 0x0000011000037836 */ /* 0x002fe40000000000 */
[----:B------:R-:W-:Y:S02]  /*6790*/  IMAD.U32 R0, RZ, RZ, UR37 ;  /* 0x00000025ff007e24 */ /* 0x000fe4000f8e00ff */
[----:B------:R-:W-:Y:S03]  /*67a0*/  VIADD R181, R181, 0x1 ;  /* 0x00000001b5b57836 */ /* 0x000fe60000000000 */
[----:B------:R-:W-:Y:S05]  /*67b0*/  PRMT R0, R0, 0x654, R3 ;  /* 0x0000065400007816 */ /* 0x000fea0000000003 */
[----:B------:R1:W3:Y:S04]  /*67c0*/  @P1 LDS.128 R140, [R8] ;  /* 0x00000000088c1984 */ /* 0x0002e80000000c00 */
[----:B------:R1:W4:Y:S04]  /*67d0*/  @P1 LDS.128 R148, [R6+0x20] ;  /* 0x0000200006941984 */ /* 0x0003280000000c00 */
[----:B------:R1:W1:Y:S04]  /*67e0*/  @P1 LDS.128 R144, [R7+0x10] ;  /* 0x0000100007901984 */ /* 0x0002680000000c00 */
[----:B------:R1:W1:Y:S01]  /*67f0*/  @P1 LDS.128 R152, [R5+0x10] ;  /* 0x0000100005981984 */ /* 0x0002620000000c00 */
[C---:B------:R-:W-:Y:S01]  /*6800*/  ISETP.NE.AND P1, PT, R181.reuse, 0x2, PT ;  /* 0x00000002b500780c */ /* 0x040fe20003f25270 */
[----:B------:R-:W-:Y:S01]  /*6810*/  @!PT LDS RZ, [RZ] ;  /* 0x00000000fffff984 */ /* 0x000fe20000000800 */
[----:B------:R-:W-:Y:S01]  /*6820*/  @!PT LDS RZ, [RZ] ;  /* 0x00000000fffff984 */ /* 0x000fe20000000800 */
[----:B------:R-:W-:Y:S01]  /*6830*/  @!PT LDS RZ, [RZ] ;  /* 0x00000000fffff984 */ /* 0x000fe20000000800 */
[----:B------:R-:W-:Y:S01]  /*6840*/  @!PT LDS RZ, [RZ] ;  /* 0x00000000fffff984 */ /* 0x000fe20000000800 */
[----:B------:R5:W-:Y:S06]  /*6850*/  MEMBAR.ALL.CTA ;  /* 0x0000000000007992 */ /* 0x000bec0000008000 */
[----:B-----5:R-:W5:Y:S01]  /*6860*/  FENCE.VIEW.ASYNC.S ;  /* 0x00000000000073c6 */ /* 0x020f620000000000 */
[----:B------:R-:W-:Y:S01]  /*6870*/  SEL R181, R181, RZ, P1 ;  /* 0x000000ffb5b57207 */ /* 0x000fe20000800000 */
[----:B-----5:R5:W-:Y:S02]  /*6880*/  SYNCS.ARRIVE.TRANS64.RED.A1T0 RZ, [R0+URZ], RZ ;  /* 0x000000ff00ff79a7 */ /* 0x020be400081004ff */
[----:B-----5:R-:W-:Y:S04]  /*6890*/  SEL R0, RZ, 0x1, P1 ;  /* 0x00000001ff007807 */ /* 0x020fe80000800000 */
[----:B---34-:R-:W-:Y:S02]  /*68a0*/  LOP3.LUT R180, R180, R0, RZ, 0x3c, !PT ;  /* 0x00000000b4b47212 */ /* 0x018fe400078e3cff */
.L_x_120:
[----:B------:R-:W-:Y:S05]  /*68b0*/  BSYNC B1 ;  /* 0x0000000000017941 */ /* 0x000fea0003800000 */
.L_x_119:
[----:B------:R-:W-:Y:S04]  /*68c0*/  SHF.R.U32.HI R0, RZ, 0x15, R157 ;  /* 0x00000015ff007819 */ /* 0x000fe8000001169d */
[----:B------:R-:W-:Y:S01]  /*68d0*/  LOP3.LUT P1, RZ, R0, 0x3, R172, 0x48, !PT ;  /* 0x0000000300ff7812 */ /* 0x000fe200078248ac */
[----:B------:R-:W-:Y:S01]  /*68e0*/  @!UPT UIADD3 URZ, UPT, UPT, URZ, URZ, URZ ;  /* 0x000000fffffff290 */ /* 0x000fe2000fffe0ff */
[----:B--2---:R-:W-:Y:S11]  /*68f0*/  @P0 BRA `(.L_x_124) ;  /* 0x0000000000080947 */ /* 0x004ff60003800000 */
[----:B------:R-:W2:Y:S02]  /*6900*/  SYNCS.PHASECHK.TRANS64.TRYWAIT P0, [R192+URZ+0x150], R4 ;  /* 0x00015004c00075a7 */ /* 0x000ea400080011ff */
[----:B--2---:R-:W-:Y:S05]  /*6910*/  @!P0 BRA `(.L_x_125) ;  /* 0x0000003800308947 */ /* 0x004fea0003800000 */
.L_x_124:
[----:B------:R-:W-:Y:S04]  /*6920*/  BSSY.RECONVERGENT B6, `(.L_x_126) ;  /* 0x0000012000067945 */ /* 0x000fe80003800200 */
[----:B------:R-:W-:Y:S05]  /*6930*/  @!P1 BRA `(.L_x_127) ;  /* 0x0000000000409947 */ /* 0x000fea0003800000 */
[----:B------:R-:W3:Y:S01]  /*6940*/  LDCU.64 UR8, c[0x4][0x70] ;  /* 0x01000e00ff0877ac */ /* 0x000ee20008000a00 */
[----:B------:R-:W-:Y:S01]  /*6950*/  MOV R15, 0x0 ;  /* 0x00000000000f7802 */ /* 0x000fe20000000f00 */
[----:B------:R-:W-:Y:S02]  /*6960*/  HFMA2 R12, -RZ, RZ, 0, 5.9604644775390625e-08 ;  /* 0x00000001ff0c7431 */ /* 0x000fe400000001ff */
[----:B-1----:R-:W-:Y:S02]  /*6970*/  IMAD.MOV.U32 R8, RZ, RZ, 0x192 ;  /* 0x00000192ff087424 */ /* 0x002fe400078e00ff */
[----:B------:R-:W-:Y:S01]  /*6980*/  IMAD.MOV.U32 R13, RZ, RZ, RZ ;  /* 0x000000ffff0d7224 */ /* 0x000fe200078e00ff */
[----:B------:R-:W1:Y:S01]  /*6990*/  LDCU.64 UR6, c[0x4][0x78] ;  /* 0x01000f00ff0677ac */ /* 0x000e620008000a00 */
[----:B------:R-:W4:Y:S01]  /*69a0*/  LDC.64 R14, c[0x4][R15] ;  /* 0x010000000f0e7b82 */ /* 0x000f220000000a00 */
[----:B------:R-:W5:Y:S01]  /*69b0*/  LDCU.64 UR4, c[0x4][0x10] ;  /* 0x01000200ff0477ac */ /* 0x000f620008000a00 */
[----:B---3--:R-:W-:Y:S01]  /*69c0*/  MOV R5, UR9 ;  /* 0x0000000900057c02 */ /* 0x008fe20008000f00 */
[----:B--2---:R-:W-:Y:S01]  /*69d0*/  IMAD.U32 R4, RZ, RZ, UR8 ;  /* 0x00000008ff047e24 */ /* 0x004fe2000f8e00ff */
[----:B-1----:R-:W-:Y:S01]  /*69e0*/  MOV R7, UR7 ;  /* 0x0000000700077c02 */ /* 0x002fe20008000f00 */
[----:B------:R-:W-:Y:S01]  /*69f0*/  IMAD.U32 R6, RZ, RZ, UR6 ;  /* 0x00000006ff067e24 */ /* 0x000fe2000f8e00ff */
[----:B-----5:R-:W-:Y:S01]  /*6a00*/  MOV R11, UR5 ;  /* 0x00000005000b7c02 */ /* 0x020fe20008000f00 */
[----:B------:R-:W-:Y:S02]  /*6a10*/  IMAD.U32 R10, RZ, RZ, UR4 ;  /* 0x00000004ff0a7e24 */ /* 0x000fe4000f8e00ff */
[----:B------:R-:W-:Y:S07]  /*6a20*/  LEPC R20, `(.L_x_127) ;  /* 0x000000001014794e */ /* 0x000fee0000000000 */
[----:B----4-:R-:W-:Y:S05]  /*6a30*/  CALL.ABS.NOINC R14 ;  /* 0x000000000e007343 */ /* 0x010fea0003c00000 */
.L_x_127:
[----:B------:R-:W-:Y:S05]  /*6a40*/  BSYNC.RECONVERGENT B6 ;  /* 0x0000000000067941 */ /* 0x000fea0003800200 */
.L_x_126:
[----:B--2---:R-:W-:Y:S01]  /*6a50*/  F2FP.F16.E4M3.UNPACK_B R4, R141.H1 ;  /* 0x0000008dff04723e */ /* 0x004fe200030006ff */
[----:B------:R-:W-:Y:S05]  /*6a60*/  WARPSYNC.ALL ;  /* 0x0000000000007948 */ /* 0x000fea0003800000 */
[----:B------:R-:W-:Y:S01]  /*6a70*/  R2UR UR4, R157 ;  /* 0x000000009d0472ca */ /* 0x000fe200000e0000 */
[--C-:B------:R-:W-:Y:S01]  /*6a80*/  HADD2.F32 R85, -RZ, R4.reuse.H0_H0 ;  /* 0x20000004ff557230 */ /* 0x100fe20000004100 */
[----:B------:R-:W-:Y:S01]  /*6a90*/  ISETP.NE.AND P6, PT, R16, RZ, PT ;  /* 0x000000ff1000720c */ /* 0x000fe20003fc5270 */
[----:B------:R-:W-:Y:S01]  /*6aa0*/  HADD2.F32 R86, -RZ, R4.H1_H1 ;  /* 0x30000004ff567230 */ /* 0x000fe20000004100 */
[----:B------:R-:W-:Y:S01]  /*6ab0*/  F2FP.F16.E4M3.UNPACK_B R4, R143.H1 ;  /* 0x0000008fff04723e */ /* 0x000fe200030006ff */
[----:B------:R-:W-:Y:S01]  /*6ac0*/  BSSY.RECONVERGENT B0, `(.L_x_128) ;  /* 0x000011d000007945 */ /* 0x000fe20003800200 */
[-C--:B------:R-:W-:Y:S02]  /*6ad0*/  F2FP.F16.E4M3.UNPACK_B R0, R140.reuse.H1 ;  /* 0x0000008cff00723e */ /* 0x080fe400030006ff */
[----:B------:R-:W-:Y:S01]  /*6ae0*/  F2FP.F16.E4M3.UNPACK_B R3, R140 ;  /* 0x0000008cff03723e */ /* 0x000fe200020006ff */
[----:B------:R-:W-:Y:S01]  /*6af0*/  HADD2.F32 R93, -RZ, R4.H0_H0 ;  /* 0x20000004ff5d7230 */ /* 0x000fe20000004100 */
[----:B------:R-:W-:Y:S01]  /*6b00*/  F2FP.F16.E4M3.UNPACK_B R126, R151.H1 ;  /* 0x00000097ff7e723e */ /* 0x000fe200030006ff */
[--C-:B------:R-:W-:Y:S01]  /*6b10*/  HADD2.F32 R81, -RZ, R0.reuse.H0_H0 ;  /* 0x20000000ff517230 */ /* 0x100fe20000004100 */
[----:B-1----:R-:W-:Y:S01]  /*6b20*/  F2FP.F16.E4M3.UNPACK_B R134, R153.H1 ;  /* 0x00000099ff86723e */ /* 0x002fe200030006ff */
[----:B------:R-:W-:Y:S01]  /*6b30*/  HADD2.F32 R82, -RZ, R0.H1_H1 ;  /* 0x30000000ff527230 */ /* 0x000fe20000004100 */
[-C--:B------:R-:W-:Y:S01]  /*6b40*/  F2FP.F16.E4M3.UNPACK_B R0, R142.reuse ;  /* 0x0000008eff00723e */ /* 0x080fe200020006ff */
[--C-:B------:R-:W-:Y:S01]  /*6b50*/  HADD2.F32 R78, -RZ, R3.reuse.H0_H0 ;  /* 0x20000003ff4e7230 */ /* 0x100fe20000004100 */
[----:B------:R-:W-:Y:S01]  /*6b60*/  ISETP.NE.AND P0, PT, R190, RZ, PT ;  /* 0x000000ffbe00720c */ /* 0x000fe20003f05270 */
[----:B------:R-:W-:Y:S01]  /*6b70*/  HADD2.F32 R80, -RZ, R3.H1_H1 ;  /* 0x30000003ff507230 */ /* 0x000fe20000004100 */
[----:B------:R-:W-:Y:S01]  /*6b80*/  F2FP.F16.E4M3.UNPACK_B R3, R141 ;  /* 0x0000008dff03723e */ /* 0x000fe200020006ff */
[--C-:B------:R-:W-:Y:S02]  /*6b90*/  HADD2.F32 R87, -RZ, R0.reuse.H0_H0 ;  /* 0x20000000ff577230 */ /* 0x100fe40000004100 */
[----:B------:R-:W-:Y:S01]  /*6ba0*/  HADD2.F32 R88, -RZ, R0.H1_H1 ;  /* 0x30000000ff587230 */ /* 0x000fe20000004100 */
[----:B------:R-:W-:Y:S01]  /*6bb0*/  F2FP.F16.E4M3.UNPACK_B R0, R143 ;  /* 0x0000008fff00723e */ /* 0x000fe200020006ff */
[--C-:B------:R-:W-:Y:S02]  /*6bc0*/  HADD2.F32 R84, -RZ, R3.reuse.H1_H1 ;  /* 0x30000003ff547230 */ /* 0x100fe40000004100 */
[----:B------:R-:W-:Y:S01]  /*6bd0*/  HADD2.F32 R83, -RZ, R3.H0_H0 ;  /* 0x20000003ff537230 */ /* 0x000fe20000004100 */
[----:B------:R-:W-:Y:S01]  /*6be0*/  F2FP.F16.E4M3.UNPACK_B R3, R142.H1 ;  /* 0x0000008eff03723e */ /* 0x000fe200030006ff */
[--C-:B------:R-:W-:Y:S02]  /*6bf0*/  HADD2.F32 R91, -RZ, R0.reuse.H0_H0 ;  /* 0x20000000ff5b7230 */ /* 0x100fe40000004100 */
[----:B------:R-:W-:Y:S01]  /*6c00*/  HADD2.F32 R92, -RZ, R0.H1_H1 ;  /* 0x30000000ff5c7230 */ /* 0x000fe20000004100 */
[-C--:B------:R-:W-:Y:S01]  /*6c10*/  F2FP.F16.E4M3.UNPACK_B R0, R144.reuse.H1 ;  /* 0x00000090ff00723e */ /* 0x080fe200030006ff */
[--C-:B------:R-:W-:Y:S02]  /*6c20*/  HADD2.F32 R89, -RZ, R3.reuse.H0_H0 ;  /* 0x20000003ff597230 */ /* 0x100fe40000004100 */
[----:B------:R-:W-:Y:S01]  /*6c30*/  HADD2.F32 R90, -RZ, R3.H1_H1 ;  /* 0x30000003ff5a7230 */ /* 0x000fe20000004100 */
[----:B------:R-:W-:Y:S01]  /*6c40*/  F2FP.F16.E4M3.UNPACK_B R3, R144 ;  /* 0x00000090ff03723e */ /* 0x000fe200020006ff */
[--C-:B------:R-:W-:Y:S02]  /*6c50*/  HADD2.F32 R97, -RZ, R0.reuse.H0_H0 ;  /* 0x20000000ff617230 */ /* 0x100fe40000004100 */
[----:B------:R-:W-:Y:S01]  /*6c60*/  HADD2.F32 R98, -RZ, R0.H1_H1 ;  /* 0x30000000ff627230 */ /* 0x000fe20000004100 */
[----:B------:R-:W-:Y:S01]  /*6c70*/  F2FP.F16.E4M3.UNPACK_B R0, R146 ;  /* 0x00000092ff00723e */ /* 0x000fe200020006ff */
[----:B------:R-:W-:Y:S01]  /*6c80*/  HADD2.F32 R94, -RZ, R4.H1_H1 ;  /* 0x30000004ff5e7230 */ /* 0x000fe20000004100 */
[----:B------:R-:W-:Y:S01]  /*6c90*/  F2FP.F16.E4M3.UNPACK_B R4, R145.H1 ;  /* 0x00000091ff04723e */ /* 0x000fe200030006ff */
[--C-:B------:R-:W-:Y:S02]  /*6ca0*/  HADD2.F32 R95, -RZ, R3.reuse.H0_H0 ;  /* 0x20000003ff5f7230 */ /* 0x100fe40000004100 */
[--C-:B------:R-:W-:Y:S02]  /*6cb0*/  HADD2.F32 R103, -RZ, R0.reuse.H0_H0 ;  /* 0x20000000ff677230 */ /* 0x100fe40000004100 */
[----:B------:R-:W-:Y:S01]  /*6cc0*/  HADD2.F32 R104, -RZ, R0.H1_H1 ;  /* 0x30000000ff687230 */ /* 0x000fe20000004100 */
[----:B------:R-:W-:Y:S01]  /*6cd0*/  F2FP.F16.E4M3.UNPACK_B R0, R147 ;  /* 0x00000093ff00723e */ /* 0x000fe200020006ff */
[----:B------:R-:W-:Y:S01]  /*6ce0*/  HADD2.F32 R96, -RZ, R3.H1_H1 ;  /* 0x30000003ff607230 */ /* 0x000fe20000004100 */
[----:B------:R-:W-:Y:S01]  /*6cf0*/  F2FP.F16.E4M3.UNPACK_B R3, R145 ;  /* 0x00000091ff03723e */ /* 0x000fe200020006ff */
[--C-:B------:R-:W-:Y:S02]  /*6d00*/  HADD2.F32 R101, -RZ, R4.reuse.H0_H0 ;  /* 0x20000004ff657230 */ /* 0x100fe40000004100 */
[----:B------:R-:W-:Y:S01]  /*6d10*/  HADD2.F32 R102, -RZ, R4.H1_H1 ;  /* 0x30000004ff667230 */ /* 0x000fe20000004100 */
[----:B------:R-:W-:Y:S01]  /*6d20*/  F2FP.F16.E4M3.UNPACK_B R4, R147.H1 ;  /* 0x00000093ff04723e */ /* 0x000fe200030006ff */
        /* <DEDUP_REMOVED lines=15> */
[--C-:B------:R-:W-:Y:S02]  /*6e20*/  HADD2.F32 R117, -RZ, R4.reuse.H0_H0 ;  /* 0x20000004ff757230 */ /* 0x100fe40000004100 */
[----:B------:R-:W-:Y:S02]  /*6e30*/  HADD2.F32 R118, -RZ, R4.H1_H1 ;  /* 0x30000004ff767230 */ /* 0x000fe40000004100 */
[--C-:B------:R-:W-:Y:S01]  /*6e40*/  HADD2.F32 R115, -RZ, R0.reuse.H0_H0 ;  /* 0x20000000ff737230 */ /* 0x100fe20000004100 */
[----:B------:R-:W1:Y:S01]  /*6e50*/  LDTM.x64 R4, tmem[UR4] ;  /* 0x00000004000479ee */ /* 0x000e620008340000 */
[----:B------:R-:W-:Y:S01]  /*6e60*/  HADD2.F32 R116, -RZ, R0.H1_H1 ;  /* 0x30000000ff747230 */ /* 0x000fe20000004100 */
[-C--:B------:R-:W-:Y:S01]  /*6e70*/  F2FP.F16.E4M3.UNPACK_B R0, R150.reuse.H1 ;  /* 0x00000096ff00723e */ /* 0x080fe200030006ff */
[--C-:B------:R-:W-:Y:S02]  /*6e80*/  HADD2.F32 R111, -RZ, R3.reuse.H0_H0 ;  /* 0x20000003ff6f7230 */ /* 0x100fe40000004100 */
[----:B------:R-:W-:Y:S01]  /*6e90*/  HADD2.F32 R112, -RZ, R3.H1_H1 ;  /* 0x30000003ff707230 */ /* 0x000fe20000004100 */
[----:B------:R-:W-:Y:S01]  /*6ea0*/  F2FP.F16.E4M3.UNPACK_B R3, R150 ;  /* 0x00000096ff03723e */ /* 0x000fe200020006ff */
[--C-:B------:R-:W-:Y:S02]  /*6eb0*/  HADD2.F32 R121, -RZ, R0.reuse.H0_H0 ;  /* 0x20000000ff797230 */ /* 0x100fe40000004100 */
[----:B------:R-:W-:Y:S01]  /*6ec0*/  HADD2.F32 R122, -RZ, R0.H1_H1 ;  /* 0x30000000ff7a7230 */ /* 0x000fe20000004100 */
[-C--:B------:R-:W-:Y:S01]  /*6ed0*/  F2FP.F16.E4M3.UNPACK_B R0, R152.reuse ;  /* 0x00000098ff00723e */ /* 0x080fe200020006ff */
[--C-:B------:R-:W-:Y:S02]  /*6ee0*/  HADD2.F32 R119, -RZ, R3.reuse.H0_H0 ;  /* 0x20000003ff777230 */ /* 0x100fe40000004100 */
[----:B------:R-:W-:Y:S01]  /*6ef0*/  HADD2.F32 R120, -RZ, R3.H1_H1 ;  /* 0x30000003ff787230 */ /* 0x000fe20000004100 */
[----:B------:R-:W-:Y:S01]  /*6f00*/  F2FP.F16.E4M3.UNPACK_B R3, R151 ;  /* 0x00000097ff03723e */ /* 0x000fe200020006ff */
[--C-:B------:R-:W-:Y:S02]  /*6f10*/  HADD2.F32 R127, -RZ, R0.reuse.H0_H0 ;  /* 0x20000000ff7f7230 */ /* 0x100fe40000004100 */
[----:B------:R-:W-:Y:S01]  /*6f20*/  HADD2.F32 R128, -RZ, R0.H1_H1 ;  /* 0x30000000ff807230 */ /* 0x000fe20000004100 */
[----:B------:R-:W-:Y:S01]  /*6f30*/  F2FP.F16.E4M3.UNPACK_B R0, R153 ;  /* 0x00000099ff00723e */ /* 0x000fe200020006ff */
        /* <DEDUP_REMOVED lines=9> */
[--C-:B------:R-:W-:Y:S02]  /*6fd0*/  HADD2.F32 R138, -RZ, R0.reuse.H1_H1 ;  /* 0x30000000ff8a7230 */ /* 0x100fe40000004100 */
[----:B------:R-:W-:Y:S02]  /*6fe0*/  HADD2.F32 R137, -RZ, R0.H0_H0 ;  /* 0x20000000ff897230 */ /* 0x000fe40000004100 */
[C-C-:B-1----:R-:W-:Y:S01]  /*6ff0*/  FFMA R0, R77.reuse, R4, R2.reuse ;  /* 0x000000044d007223 */ /* 0x142fe20000000002 */
[--C-:B------:R-:W-:Y:S02]  /*7000*/  HADD2.F32 R135, -RZ, R3.reuse.H0_H0 ;  /* 0x20000003ff877230 */ /* 0x100fe40000004100 */
[----:B------:R-:W-:Y:S02]  /*7010*/  HADD2.F32 R136, -RZ, R3.H1_H1 ;  /* 0x30000003ff887230 */ /* 0x000fe40000004100 */
[C-C-:B------:R-:W-:Y:S01]  /*7020*/  FFMA R3, R77.reuse, R5, R2.reuse ;  /* 0x000000054d037223 */ /* 0x140fe20000000002 */
        /* <DEDUP_REMOVED lines=60> */
[----:B------:R-:W-:Y:S01]  /*73f0*/  F2FP.F16.E4M3.UNPACK_B R65, R155 ;  /* 0x0000009bff41723e */ /* 0x000fe200020006ff */
[C-C-:B------:R-:W-:Y:S01]  /*7400*/  FFMA R66, R77.reuse, R66, R2.reuse ;  /* 0x000000424d427223 */ /* 0x140fe20000000002 */
[----:B------:R-:W-:Y:S01]  /*7410*/  FFMA R67, R77, R67, R2 ;  /* 0x000000434d437223 */ /* 0x000fe20000000002 */
[C---:B------:R-:W-:Y:S01]  /*7420*/  FFMA R0, R79.reuse, R78, R0 ;  /* 0x0000004e4f007223 */ /* 0x040fe20000000000 */
[C---:B------:R-:W-:Y:S01]  /*7430*/  FFMA R3, R79.reuse, R80, R3 ;  /* 0x000000504f037223 */ /* 0x040fe20000000003 */
[----:B------:R-:W-:Y:S01]  /*7440*/  F2FP.F16.E4M3.UNPACK_B R80, R155.H1 ;  /* 0x0000009bff50723e */ /* 0x000fe200030006ff */
[C---:B------:R-:W-:Y:S01]  /*7450*/  FFMA R6, R79.reuse, R81, R6 ;  /* 0x000000514f067223 */ /* 0x040fe20000000006 */
[C---:B------:R-:W-:Y:S01]  /*7460*/  FFMA R7, R79.reuse, R82, R7 ;  /* 0x000000524f077223 */ /* 0x040fe20000000007 */
[C---:B------:R-:W-:Y:S01]  /*7470*/  FFMA R4, R79.reuse, R83, R4 ;  /* 0x000000534f047223 */ /* 0x040fe20000000004 */
[C---:B------:R-:W-:Y:S01]  /*7480*/  FFMA R5, R79.reuse, R84, R5 ;  /* 0x000000544f057223 */ /* 0x040fe20000000005 */
[C---:B------:R-:W-:Y:S01]  /*7490*/  FFMA R10, R79.reuse, R85, R10 ;  /* 0x000000554f0a7223 */ /* 0x040fe2000000000a */
[----:B------:R-:W-:Y:S01]  /*74a0*/  FFMA R11, R79, R86, R11 ;  /* 0x000000564f0b7223 */ /* 0x000fe2000000000b */
[----:B------:R-:W-:Y:S01]  /*74b0*/  F2FP.SATFINITE.RELU.E4M3.F32.PACK_AB_MERGE_C R6, R7, R6, RZ ;  /* 0x000000060706723e */ /* 0x000fe200048078ff */
[C---:B------:R-:W-:Y:S01]  /*74c0*/  FFMA R8, R79.reuse, R87, R8 ;  /* 0x000000574f087223 */ /* 0x040fe20000000008 */
[C---:B------:R-:W-:Y:S01]  /*74d0*/  FFMA R9, R79.reuse, R88, R9 ;  /* 0x000000584f097223 */ /* 0x040fe20000000009 */
[----:B------:R-:W-:Y:S01]  /*74e0*/  FFMA R14, R79, R89, R14 ;  /* 0x000000594f0e7223 */ /* 0x000fe2000000000e */
[----:B------:R-:W-:Y:S01]  /*74f0*/  F2FP.SATFINITE.RELU.E4M3.F32.PACK_AB_MERGE_C R10, R11, R10, RZ ;  /* 0x0000000a0b0a723e */ /* 0x000fe200048078ff */
[----:B------:R-:W-:Y:S01]  /*7500*/  FFMA R15, R79, R90, R15 ;  /* 0x0000005a4f0f7223 */ /* 0x000fe2000000000f */
[----:B------:R-:W-:Y:S01]  /*7510*/  F2FP.SATFINITE.RELU.E4M3.F32.PACK_AB_MERGE_C R84, R3, R0, R6 ;  /* 0x000000000354723e */ /* 0x000fe20004807806 */
[----:B------:R-:W-:Y:S01]  /*7520*/  FFMA R12, R79, R91, R12 ;  /* 0x0000005b4f0c7223 */ /* 0x000fe2000000000c */
[----:B------:R-:W-:Y:S01]  /*7530*/  F2FP.SATFINITE.RELU.E4M3.F32.PACK_AB_MERGE_C R85, R5, R4, R10 ;  /* 0x000000040555723e */ /* 0x000fe2000480780a */
[----:B------:R-:W-:Y:S01]  /*7540*/  FFMA R13, R79, R92, R13 ;  /* 0x0000005c4f0d7223 */ /* 0x000fe2000000000d */
[----:B------:R-:W-:Y:S01]  /*7550*/  F2FP.SATFINITE.RELU.E4M3.F32.PACK_AB_MERGE_C R14, R15, R14, RZ ;  /* 0x0000000e0f0e723e */ /* 0x000fe200048078ff */
[C---:B------:R-:W-:Y:S01]  /*7560*/  FFMA R18, R79.reuse, R93, R18 ;  /* 0x0000005d4f127223 */ /* 0x040fe20000000012 */
[----:B------:R-:W-:Y:S01]  /*7570*/  SHF.L.U32 R0, R176, 0x4, RZ ;  /* 0x00000004b0007819 */ /* 0x000fe200000006ff */
[----:B------:R-:W-:Y:S01]  /*7580*/  FFMA R19, R79, R94, R19 ;  /* 0x0000005e4f137223 */ /* 0x000fe20000000013 */
[----:B------:R-:W-:Y:S01]  /*7590*/  F2FP.SATFINITE.RELU.E4M3.F32.PACK_AB_MERGE_C R86, R9, R8, R14 ;  /* 0x000000080956723e */ /* 0x000fe2000480780e */
[----:B------:R-:W-:Y:S01]  /*75a0*/  FFMA R16, R79, R95, R16 ;  /* 0x0000005f4f107223 */ /* 0x000fe20000000010 */
[----:B------:R-:W-:Y:S01]  /*75b0*/  SHF.L.U32 R4, R175, 0x4, RZ ;  /* 0x00000004af047819 */ /* 0x000fe200000006ff */
[----:B------:R-:W-:Y:S01]  /*75c0*/  FFMA R17, R79, R96, R17 ;  /* 0x000000604f117223 */ /* 0x000fe20000000011 */
[----:B------:R-:W-:Y:S01]  /*75d0*/  F2FP.SATFINITE.RELU.E4M3.F32.PACK_AB_MERGE_C R18, R19, R18, RZ ;  /* 0x000000121312723e */ /* 0x000fe200048078ff */
[C---:B------:R-:W-:Y:S01]  /*75e0*/  FFMA R22, R79.reuse, R97, R22 ;  /* 0x000000614f167223 */ /* 0x040fe20000000016 */
[----:B------:R-:W-:Y:S01]  /*75f0*/  IADD3 R195, PT, PT, R186, R4, RZ ;  /* 0x00000004bac37210 */ /* 0x000fe20007ffe0ff */
[----:B------:R-:W-:Y:S01]  /*7600*/  FFMA R23, R79, R98, R23 ;  /* 0x000000624f177223 */ /* 0x000fe20000000017 */
[----:B------:R-:W-:Y:S01]  /*7610*/  F2FP.SATFINITE.RELU.E4M3.F32.PACK_AB_MERGE_C R87, R13, R12, R18 ;  /* 0x0000000c0d57723e */ /* 0x000fe20004807812 */
[C---:B------:R-:W-:Y:S01]  /*7620*/  FFMA R20, R79.reuse, R99, R20 ;  /* 0x000000634f147223 */ /* 0x040fe20000000014 */
[----:B------:R-:W-:Y:S01]  /*7630*/  SHF.L.U32 R3, R184, 0x4, RZ ;  /* 0x00000004b8037819 */ /* 0x000fe200000006ff */
[----:B------:R-:W-:Y:S01]  /*7640*/  FFMA R21, R79, R100, R21 ;  /* 0x000000644f157223 */ /* 0x000fe20000000015 */
[----:B------:R-:W-:Y:S01]  /*7650*/  F2FP.SATFINITE.RELU.E4M3.F32.PACK_AB_MERGE_C R22, R23, R22, RZ ;  /* 0x000000161716723e */ /* 0x000fe200048078ff */
[----:B------:R-:W-:Y:S01]  /*7660*/  FFMA R26, R79, R101, R26 ;  /* 0x000000654f1a7223 */ /* 0x000fe2000000001a */
[----:B------:R-:W-:Y:S01]  /*7670*/  LEA R5, R181, UR49, 0x3 ;  /* 0x00000031b5057c11 */ /* 0x000fe2000f8e18ff */
[----:B------:R-:W-:Y:S01]  /*7680*/  FFMA R27, R79, R102, R27 ;  /* 0x000000664f1b7223 */ /* 0x000fe2000000001b */
[----:B------:R-:W-:Y:S01]  /*7690*/  F2FP.SATFINITE.RELU.E4M3.F32.PACK_AB_MERGE_C R16, R17, R16, R22 ;  /* 0x000000101110723e */ /* 0x000fe20004807816 */
[C---:B------:R-:W-:Y:S01]  /*76a0*/  FFMA R24, R79.reuse, R103, R24 ;  /* 0x000000674f187223 */ /* 0x040fe20000000018 */
[----:B------:R-:W-:Y:S01]  /*76b0*/  @!P6 SHF.L.U32 R6, R180, 0x1f, RZ ;  /* 0x0000001fb406e819 */ /* 0x000fe200000006ff */
[----:B------:R-:W-:Y:S01]  /*76c0*/  FFMA R25, R79, R104, R25 ;  /* 0x000000684f197223 */ /* 0x000fe20000000019 */
[----:B------:R-:W-:Y:S01]  /*76d0*/  F2FP.SATFINITE.RELU.E4M3.F32.PACK_AB_MERGE_C R17, R27, R26, RZ ;  /* 0x0000001a1b11723e */ /* 0x000fe200048078ff */
[C---:B------:R-:W-:Y:S01]  /*76e0*/  FFMA R30, R79.reuse, R105, R30 ;  /* 0x000000694f1e7223 */ /* 0x040fe2000000001e */
[C---:B------:R-:W-:Y:S01]  /*76f0*/  FFMA R31, R79.reuse, R106, R31 ;  /* 0x0000006a4f1f7223 */ /* 0x040fe2000000001f */
[----:B------:R-:W-:Y:S01]  /*7700*/  FFMA R28, R79, R107, R28 ;  /* 0x0000006b4f1c7223 */ /* 0x000fe2000000001c */
[----:B------:R-:W-:Y:S01]  /*7710*/  F2FP.SATFINITE.RELU.E4M3.F32.PACK_AB_MERGE_C R17, R21, R20, R17 ;  /* 0x000000141511723e */ /* 0x000fe20004807811 */
[----:B------:R1:W-:Y:S01]  /*7720*/  STS.128 [R171+UR49+0x4200], R84 ;  /* 0x00420054ab007988 */ /* 0x0003e20008000c31 */
[----:B------:R-:W-:Y:S01]  /*7730*/  FFMA R29, R79, R108, R29 ;  /* 0x0000006c4f1d7223 */ /* 0x000fe2000000001d */
[----:B------:R-:W-:Y:S01]  /*7740*/  F2FP.SATFINITE.RELU.E4M3.F32.PACK_AB_MERGE_C R18, R31, R30, RZ ;  /* 0x0000001e1f12723e */ /* 0x000fe200048078ff */
[C---:B------:R-:W-:Y:S01]  /*7750*/  FFMA R34, R79.reuse, R109, R34 ;  /* 0x0000006d4f227223 */ /* 0x040fe20000000022 */
[C---:B------:R-:W-:Y:S01]  /*7760*/  FFMA R35, R79.reuse, R110, R35 ;  /* 0x0000006e4f237223 */ /* 0x040fe20000000023 */
[----:B------:R-:W-:Y:S01]  /*7770*/  FFMA R32, R79, R111, R32 ;  /* 0x0000006f4f207223 */ /* 0x000fe20000000020 */
[----:B------:R-:W-:Y:S01]  /*7780*/  F2FP.SATFINITE.RELU.E4M3.F32.PACK_AB_MERGE_C R18, R25, R24, R18 ;  /* 0x000000181912723e */ /* 0x000fe20004807812 */
[C---:B------:R-:W-:Y:S01]  /*7790*/  FFMA R33, R79.reuse, R112, R33 ;  /* 0x000000704f217223 */ /* 0x040fe20000000021 */
[----:B------:R-:W-:Y:S01]  /*77a0*/  FFMA R38, R79, R113, R38 ;  /* 0x000000714f267223 */ /* 0x000fe20000000026 */
[----:B------:R-:W-:Y:S01]  /*77b0*/  F2FP.SATFINITE.RELU.E4M3.F32.PACK_AB_MERGE_C R19, R35, R34, RZ ;  /* 0x000000222313723e */ /* 0x000fe200048078ff */
[C---:B------:R-:W-:Y:S01]  /*77c0*/  FFMA R39, R79.reuse, R114, R39 ;  /* 0x000000724f277223 */ /* 0x040fe20000000027 */
[C---:B------:R-:W-:Y:S01]  /*77d0*/  FFMA R36, R79.reuse, R115, R36 ;  /* 0x000000734f247223 */ /* 0x040fe20000000024 */
[----:B------:R-:W-:Y:S01]  /*77e0*/  FFMA R37, R79, R116, R37 ;  /* 0x000000744f257223 */ /* 0x000fe20000000025 */
[----:B------:R-:W-:Y:S01]  /*77f0*/  F2FP.SATFINITE.RELU.E4M3.F32.PACK_AB_MERGE_C R19, R29, R28, R19 ;  /* 0x0000001c1d13723e */ /* 0x000fe20004807813 */
[C---:B------:R-:W-:Y:S01]  /*7800*/  FFMA R42, R79.reuse, R117, R42 ;  /* 0x000000754f2a7223 */ /* 0x040fe2000000002a */
[C---:B------:R-:W-:Y:S01]  /*7810*/  FFMA R43, R79.reuse, R118, R43 ;  /* 0x000000764f2b7223 */ /* 0x040fe2000000002b */
[C---:B------:R-:W-:Y:S01]  /*7820*/  FFMA R40, R79.reuse, R119, R40 ;  /* 0x000000774f287223 */ /* 0x040fe20000000028 */
[C---:B------:R-:W-:Y:S01]  /*7830*/  FFMA R41, R79.reuse, R120, R41 ;  /* 0x000000784f297223 */ /* 0x040fe20000000029 */
[--C-:B------:R-:W-:Y:S02]  /*7840*/  HADD2.F32 R125, -RZ, R126.reuse.H0_H0 ;  /* 0x2000007eff7d7230 */ /* 0x100fe40000004100 */
[C---:B------:R-:W-:Y:S01]  /*7850*/  FFMA R46, R79.reuse, R121, R46 ;  /* 0x000000794f2e7223 */ /* 0x040fe2000000002e */
[----:B------:R-:W-:Y:S02]  /*7860*/  HADD2.F32 R126, -RZ, R126.H1_H1 ;  /* 0x3000007eff7e7230 */ /* 0x000fe40000004100 */
[C---:B------:R-:W-:Y:S01]  /*7870*/  FFMA R47, R79.reuse, R122, R47 ;  /* 0x0000007a4f2f7223 */ /* 0x040fe2000000002f */
[C---:B------:R-:W-:Y:S01]  /*7880*/  FFMA R44, R79.reuse, R123, R44 ;  /* 0x0000007b4f2c7223 */ /* 0x040fe2000000002c */
[C---:B------:R-:W-:Y:S01]  /*7890*/  FFMA R45, R79.reuse, R124, R45 ;  /* 0x0000007c4f2d7223 */ /* 0x040fe2000000002d */
        /* <DEDUP_REMOVED lines=14> */
[C---:B------:R-:W-:Y:S01]  /*7980*/  FFMA R62, R79.reuse, R137, R62 ;  /* 0x000000894f3e7223 */ /* 0x040fe2000000003e */
[----:B------:R-:W-:Y:S01]  /*7990*/  FFMA R63, R79, R138, R63 ;  /* 0x0000008a4f3f7223 */ /* 0x000fe2000000003f */
[--C-:B------:R-:W-:Y:S01]  /*79a0*/  HADD2.F32 R64, -RZ, R65.reuse.H0_H0 ;  /* 0x20000041ff407230 */ /* 0x100fe20000004100 */
[----:B------:R-:W-:Y:S01]  /*79b0*/  IADD3 R138, PT, PT, R186, R0, RZ ;  /* 0x00000000ba8a7210 */ /* 0x000fe20007ffe0ff */
[----:B------:R-:W-:Y:S01]  /*79c0*/  HADD2.F32 R65, -RZ, R65.H1_H1 ;  /* 0x30000041ff417230 */ /* 0x000fe20000004100 */
[----:B------:R-:W-:Y:S01]  /*79d0*/  F2FP.SATFINITE.RELU.E4M3.F32.PACK_AB_MERGE_C R38, R39, R38, RZ ;  /* 0x000000262726723e */ /* 0x000fe200048078ff */
[--C-:B------:R-:W-:Y:S01]  /*79e0*/  HADD2.F32 R78, -RZ, R80.reuse.H0_H0 ;  /* 0x20000050ff4e7230 */ /* 0x100fe20000004100 */
[----:B------:R-:W-:Y:S01]  /*79f0*/  F2FP.SATFINITE.RELU.E4M3.F32.PACK_AB_MERGE_C R42, R43, R42, RZ ;  /* 0x0000002a2b2a723e */ /* 0x000fe200048078ff */
[----:B------:R1:W-:Y:S01]  /*7a00*/  STS.128 [R138+0x4010], R16 ;  /* 0x004010108a007388 */ /* 0x0003e20000000c00 */
[----:B------:R-:W-:Y:S01]  /*7a10*/  F2FP.SATFINITE.RELU.E4M3.F32.PACK_AB_MERGE_C R34, R47, R46, RZ ;  /* 0x0000002e2f22723e */ /* 0x000fe200048078ff */
[----:B------:R-:W-:Y:S01]  /*7a20*/  HADD2.F32 R80, -RZ, R80.H1_H1 ;  /* 0x30000050ff507230 */ /* 0x000fe20000004100 */
[----:B------:R-:W-:Y:S01]  /*7a30*/  F2FP.SATFINITE.RELU.E4M3.F32.PACK_AB_MERGE_C R35, R51, R50, RZ ;  /* 0x000000323323723e */ /* 0x000fe200048078ff */
[C---:B------:R-:W-:Y:S01]  /*7a40*/  FFMA R60, R79.reuse, R64, R60 ;  /* 0x000000404f3c7223 */ /* 0x040fe2000000003c */
[C---:B------:R-:W-:Y:S01]  /*7a50*/  FFMA R61, R79.reuse, R65, R61 ;  /* 0x000000414f3d7223 */ /* 0x040fe2000000003d */
[----:B------:R-:W-:Y:S01]  /*7a60*/  FFMA R66, R79, R78, R66 ;  /* 0x0000004e4f427223 */ /* 0x000fe20000000042 */
[----:B------:R-:W-:Y:S01]  /*7a70*/  F2FP.SATFINITE.RELU.E4M3.F32.PACK_AB_MERGE_C R32, R33, R32, R38 ;  /* 0x000000202120723e */ /* 0x000fe20004807826 */
[----:B------:R-:W-:Y:S01]  /*7a80*/  FFMA R67, R79, R80, R67 ;  /* 0x000000504f437223 */ /* 0x000fe20000000043 */
[----:B------:R-:W-:Y:S02]  /*7a90*/  F2FP.SATFINITE.RELU.E4M3.F32.PACK_AB_MERGE_C R33, R37, R36, R42 ;  /* 0x000000242521723e */ /* 0x000fe4000480782a */
[----:B------:R-:W-:Y:S02]  /*7aa0*/  F2FP.SATFINITE.RELU.E4M3.F32.PACK_AB_MERGE_C R34, R41, R40, R34 ;  /* 0x000000282922723e */ /* 0x000fe40004807822 */
[----:B------:R-:W-:Y:S02]  /*7ab0*/  F2FP.SATFINITE.RELU.E4M3.F32.PACK_AB_MERGE_C R35, R45, R44, R35 ;  /* 0x0000002c2d23723e */ /* 0x000fe40004807823 */
[----:B------:R-:W-:Y:S02]  /*7ac0*/  F2FP.SATFINITE.RELU.E4M3.F32.PACK_AB_MERGE_C R54, R55, R54, RZ ;  /* 0x000000363736723e */ /* 0x000fe400048078ff */
[----:B------:R-:W-:Y:S01]  /*7ad0*/  F2FP.SATFINITE.RELU.E4M3.F32.PACK_AB_MERGE_C R58, R59, R58, RZ ;  /* 0x0000003a3b3a723e */ /* 0x000fe200048078ff */
[----:B------:R1:W-:Y:S01]  /*7ae0*/  STS.128 [R195+0x4020], R32 ;  /* 0x00402020c3007388 */ /* 0x0003e20000000c00 */
[----:B------:R-:W-:Y:S02]  /*7af0*/  F2FP.SATFINITE.RELU.E4M3.F32.PACK_AB_MERGE_C R50, R63, R62, RZ ;  /* 0x0000003e3f32723e */ /* 0x000fe400048078ff */
[----:B------:R-:W-:Y:S02]  /*7b00*/  F2FP.SATFINITE.RELU.E4M3.F32.PACK_AB_MERGE_C R51, R67, R66, RZ ;  /* 0x000000424333723e */ /* 0x000fe400048078ff */
[----:B------:R-:W-:Y:S02]  /*7b10*/  F2FP.SATFINITE.RELU.E4M3.F32.PACK_AB_MERGE_C R48, R49, R48, R54 ;  /* 0x000000303130723e */ /* 0x000fe40004807836 */
[----:B------:R-:W-:Y:S02]  /*7b20*/  F2FP.SATFINITE.RELU.E4M3.F32.PACK_AB_MERGE_C R49, R53, R52, R58 ;  /* 0x000000343531723e */ /* 0x000fe4000480783a */
[----:B------:R-:W-:Y:S02]  /*7b30*/  F2FP.SATFINITE.RELU.E4M3.F32.PACK_AB_MERGE_C R50, R57, R56, R50 ;  /* 0x000000383932723e */ /* 0x000fe40004807832 */
[----:B------:R-:W-:Y:S02]  /*7b40*/  F2FP.SATFINITE.RELU.E4M3.F32.PACK_AB_MERGE_C R51, R61, R60, R51 ;  /* 0x0000003c3d33723e */ /* 0x000fe40004807833 */
[----:B------:R-:W-:Y:S05]  /*7b50*/  IADD3 R194, PT, PT, R3, R138, RZ ;  /* 0x0000008a03c27210 */ /* 0x000fea0007ffe0ff */
[----:B------:R1:W-:Y:S01]  /*7b60*/  STS.128 [R194+0x4010], R48 ;  /* 0x00401030c2007388 */ /* 0x0003e20000000c00 */
[----:B------:R-:W-:Y:S01]  /*7b70*/  @!PT LDS RZ, [RZ] ;  /* 0x00000000fffff984 */ /* 0x000fe20000000800 */
[----:B------:R-:W-:Y:S01]  /*7b80*/  @!PT LDS RZ, [RZ] ;  /* 0x00000000fffff984 */ /* 0x000fe20000000800 */
[----:B------:R-:W-:Y:S01]  /*7b90*/  @!PT LDS RZ, [RZ] ;  /* 0x00000000fffff984 */ /* 0x000fe20000000800 */
[----:B------:R-:W-:Y:S01]  /*7ba0*/  @!PT LDS RZ, [RZ] ;  /* 0x00000000fffff984 */ /* 0x000fe20000000800 */
[----:B------:R2:W-:Y:S07]  /*7bb0*/  MEMBAR.ALL.CTA ;  /* 0x0000000000007992 */ /* 0x0005ee0000008000 */
[----:B--2---:R-:W2:Y:S02]  /*7bc0*/  FENCE.VIEW.ASYNC.S ;  /* 0x00000000000073c6 */ /* 0x004ea40000000000 */
[----:B--2---:R-:W-:Y:S06]  /*7bd0*/  BAR.SYNC.DEFER_BLOCKING 0x1, 0x80 ;  /* 0x0042000000007b1d */ /* 0x004fec0000010000 */
[----:B------:R-:W-:Y:S05]  /*7be0*/  @P0 BRA `(.L_x_129) ;  /* 0x0000000000280947 */ /* 0x000fea0003800000 */
[----:B------:R-:W-:Y:S02]  /*7bf0*/  UIADD3 UR4, UPT, UPT, UR49, 0x4200, URZ ;  /* 0x0000420031047890 */ /* 0x000fe4000fffe0ff */
[----:B------:R-:W-:Y:S01]  /*7c00*/  UIADD3 UR6, UP0, UPT, UR52, 0x680, URZ ;  /* 0x0000068034067890 */ /* 0x000fe2000ff1e0ff */
[----:B------:R-:W-:Y:S03]  /*7c10*/  UMOV UR43, UR36 ;  /* 0x00000024002b7c82 */ /* 0x000fe60008000000 */
[----:B------:R-:W-:Y:S01]  /*7c20*/  MOV R189, UR4 ;  /* 0x0000000400bd7c02 */ /* 0x000fe20008000f00 */
[----:B------:R-:W-:Y:S03]  /*7c30*/  UIADD3.X UR7, UPT, UPT, URZ, UR53, URZ, UP0, !UPT ;  /* 0x00000035ff077290 */ /* 0x000fe600087fe4ff */
[----:B------:R-:W-:Y:S11]  /*7c40*/  R2UR UR40, R189 ;  /* 0x00000000bd2872ca */ /* 0x000ff600000e0000 */
[----:B------:R-:W-:Y:S02]  /*7c50*/  @!UPT UIADD3 URZ, UPT, UPT, URZ, URZ, URZ ;  /* 0x000000fffffff290 */ /* 0x000fe4000fffe0ff */
[----:B------:R2:W-:Y:S01]  /*7c60*/  UTMASTG.3D [UR40], [UR6] ;  /* 0x00000028060073b5 */ /* 0x0005e20008010000 */
[----:B------:R0:W-:Y:S01]  /*7c70*/  UTMACMDFLUSH ;  /* 0x00000000000079b7 */ /* 0x0001e20000000000 */
[----:B--2---:R-:W-:Y:S04]  /*7c80*/  DEPBAR.LE SB0, 0x1 ;  /* 0x000080400000791a */ /* 0x004fe80000000000 */
.L_x_129:
[----:B------:R-:W-:Y:S05]  /*7c90*/  BSYNC.RECONVERGENT B0 ;  /* 0x0000000000007941 */ /* 0x000fea0003800200 */
.L_x_128:
[----:B------:R-:W-:Y:S06]  /*7ca0*/  BAR.SYNC.DEFER_BLOCKING 0x1, 0x80 ;  /* 0x0042000000007b1d */ /* 0x000fec0000010000 */
[----:B------:R-:W2:Y:S01]  /*7cb0*/  @!P6 SYNCS.PHASECHK.TRANS64.TRYWAIT P0, [R5+URZ+0x100], R6 ;  /* 0x000100060500e5a7 */ /* 0x000ea200080011ff */
[----:B------:R-:W-:Y:S01]  /*7cc0*/  BSSY B1, `(.L_x_130) ;  /* 0x0000023000017945 */ /* 0x000fe20003800000 */
[----:B--2---:R-:W-:Y:S03]  /*7cd0*/  @!P6 SEL R196, RZ, 0x1, !P0 ;  /* 0x00000001ffc4e807 */ /* 0x004fe60004000000 */
[----:B------:R-:W-:Y:S05]  /*7ce0*/  @P6 BRA `(.L_x_131) ;  /* 0x0000000000806947 */ /* 0x000fea0003800000 */
[----:B------:R-:W-:Y:S01]  /*7cf0*/  ISETP.NE.AND P1, PT, R197, RZ, PT ;  /* 0x000000ffc500720c */ /* 0x000fe20003f25270 */
[----:B------:R-:W-:Y:S01]  /*7d00*/  BSSY B0, `(.L_x_132) ;  /* 0x000000a000007945 */ /* 0x000fe20003800000 */
[----:B------:R-:W-:Y:S11]  /*7d10*/  ISETP.NE.AND P0, PT, R196, RZ, PT ;  /* 0x000000ffc400720c */ /* 0x000ff60003f05270 */
[----:B------:R-:W-:Y:S04]  /*7d20*/  @P1 IMAD R6, R181, 0x2000, R186 ;  /* 0x00002000b5061824 */ /* 0x000fe800078e02ba */
[C---:B------:R-:W-:Y:S01]  /*7d30*/  @P1 IMAD.IADD R0, R6.reuse, 0x1, R0 ;  /* 0x0000000106001824 */ /* 0x040fe200078e0200 */
[----:B------:R-:W-:Y:S03]  /*7d40*/  @P1 IADD3 R4, PT, PT, R6, R4, RZ ;  /* 0x0000000406041210 */ /* 0x000fe60007ffe0ff */
[----:B------:R-:W-:Y:S01]  /*7d50*/  @P1 IMAD.IADD R7, R3, 0x1, R0 ;  /* 0x0000000103071824 */ /* 0x000fe200078e0200 */
[----:B------:R-:W-:Y:S06]  /*7d60*/  @P0 BRA `(.L_x_133) ;  /* 0x00000000000c0947 */ /* 0x000fec0003800000 */
[----:B------:R-:W-:Y:S04]  /*7d70*/  SHF.L.U32 R3, R180, 0x1f, RZ ;  /* 0x0000001fb4037819 */ /* 0x000fe800000006ff */
[----:B------:R-:W2:Y:S02]  /*7d80*/  SYNCS.PHASECHK.TRANS64.TRYWAIT P0, [R5+URZ+0x100], R3 ;  /* 0x00010003050075a7 */ /* 0x000ea400080011ff */
[----:B--2---:R-:W-:Y:S05]  /*7d90*/  @!P0 BRA `(.L_x_134) ;  /* 0x0000002400248947 */ /* 0x004fea0003800000 */
.L_x_133:
[----:B------:R-:W-:Y:S05]  /*7da0*/  BSYNC B0 ;  /* 0x0000000000007941 */ /* 0x000fea0003800000 */
.L_x_132:
[----:B------:R-:W-:Y:S01]  /*7db0*/  ISETP.NE.AND P0, PT, R197, RZ, PT ;  /* 0x000000ffc500720c */ /* 0x000fe20003f05270 */
[----:B--2---:R-:W-:Y:S02]  /*7dc0*/  VIADD R5, R5, 0x110 ;  /* 0x0000011005057836 */ /* 0x004fe40000000000 */
[----:B------:R-:W-:Y:S10]  /*7dd0*/  VIADD R181, R181, 0x1 ;  /* 0x00000001b5b57836 */ /* 0x000ff40000000000 */
[----:B------:R2:W3:Y:S04]  /*7de0*/  @P0 LDS.128 R144, [R0+0x10] ;  /* 0x0000100000900984 */ /* 0x0004e80000000c00 */
[----:B------:R4:W1:Y:S04]  /*7df0*/  @P0 LDS.128 R140, [R6] ;  /* 0x00000000068c0984 */ /* 0x0008680000000c00 */
        /* <DEDUP_REMOVED lines=10> */
[----:B--2---:R-:W-:Y:S05]  /*7ea0*/  IMAD.U32 R0, RZ, RZ, UR37 ;  /* 0x00000025ff007e24 */ /* 0x004fea000f8e00ff */
[----:B------:R-:W-:Y:S04]  /*7eb0*/  PRMT R0, R0, 0x654, R5 ;  /* 0x0000065400007816 */ /* 0x000fe80000000005 */
[----:B-----5:R2:W-:Y:S02]  /*7ec0*/  SYNCS.ARRIVE.TRANS64.RED.A1T0 RZ, [R0+URZ], RZ ;  /* 0x000000ff00ff79a7 */ /* 0x0205e400081004ff */
[----:B--2---:R-:W-:Y:S04]  /*7ed0*/  SEL R0, RZ, 0x1, P0 ;  /* 0x00000001ff007807 */ /* 0x004fe80000000000 */
[----:B-1-34-:R-:W-:Y:S02]  /*7ee0*/  LOP3.LUT R180, R180, R0, RZ, 0x3c, !PT ;  /* 0x00000000b4b47212 */ /* 0x01afe400078e3cff */
.L_x_131:
[----:B------:R-:W-:Y:S05]  /*7ef0*/  BSYNC B1 ;  /* 0x0000000000017941 */ /* 0x000fea0003800000 */
.L_x_130:
[----:B------:R-:W-:Y:S05]  /*7f00*/  VIADD R0, R157, 0x40 ;  /* 0x000000409d007836 */ /* 0x000fea0000000000 */
[----:B------:R-:W-:Y:S04]  /*7f10*/  SHF.R.U32.HI R0, RZ, 0x15, R0 ;  /* 0x00000015ff007819 */ /* 0x000fe80000011600 */
[----:B------:R-:W-:Y:S11]  /*7f20*/  LOP3.LUT P0, RZ, R0, 0x3, R172, 0x48, !PT ;  /* 0x0000000300ff7812 */ /* 0x000ff600078048ac */
[----:B------:R-:W-:Y:S02]  /*7f30*/  @!UPT UIADD3 URZ, UPT, UPT, URZ, URZ, URZ ;  /* 0x000000fffffff290 */ /* 0x000fe4000fffe0ff */
[----:B------:R-:W-:Y:S05]  /*7f40*/  @!P0 BRA `(.L_x_135) ;  /* 0x0000000000408947 */ /* 0x000fea0003800000 */
[----:B------:R-:W2:Y:S01]  /*7f50*/  LDCU.64 UR8, c[0x4][0x70] ;  /* 0x01000e00ff0877ac */ /* 0x000ea20008000a00 */
[----:B------:R-:W-:Y:S01]  /*7f60*/  MOV R15, 0x0 ;  /* 0x00000000000f7802 */ /* 0x000fe20000000f00 */
[----:B------:R-:W-:Y:S02]  /*7f70*/  HFMA2 R12, -RZ, RZ, 0, 5.9604644775390625e-08 ;  /* 0x00000001ff0c7431 */ /* 0x000fe400000001ff */
[----:B------:R-:W-:Y:S02]  /*7f80*/  IMAD.MOV.U32 R8, RZ, RZ, 0x192 ;  /* 0x00000192ff087424 */ /* 0x000fe400078e00ff */
[----:B------:R-:W-:Y:S01]  /*7f90*/  IMAD.MOV.U32 R13, RZ, RZ, RZ ;  /* 0x000000ffff0d7224 */ /* 0x000fe200078e00ff */
[----:B------:R-:W3:Y:S01]  /*7fa0*/  LDCU.64 UR6, c[0x4][0x78] ;  /* 0x01000f00ff0677ac */ /* 0x000ee20008000a00 */
[----:B------:R-:W4:Y:S01]  /*7fb0*/  LDC.64 R14, c[0x4][R15] ;  /* 0x010000000f0e7b82 */ /* 0x000f220000000a00 */
[----:B------:R-:W5:Y:S01]  /*7fc0*/  LDCU.64 UR4, c[0x4][0x10] ;  /* 0x01000200ff0477ac */ /* 0x000f620008000a00 */
[----:B--2---:R-:W-:Y:S01]  /*7fd0*/  MOV R5, UR9 ;  /* 0x0000000900057c02 */ /* 0x004fe20008000f00 */
[----:B------:R-:W-:Y:S01]  /*7fe0*/  IMAD.U32 R4, RZ, RZ, UR8 ;  /* 0x00000008ff047e24 */ /* 0x000fe2000f8e00ff */
[----:B---3--:R-:W-:Y:S01]  /*7ff0*/  MOV R7, UR7 ;  /* 0x0000000700077c02 */ /* 0x008fe20008000f00 */
[----:B------:R-:W-:Y:S01]  /*8000*/  IMAD.U32 R6, RZ, RZ, UR6 ;  /* 0x00000006ff067e24 */ /* 0x000fe2000f8e00ff */
[----:B-----5:R-:W-:Y:S01]  /*8010*/  MOV R11, UR5 ;  /* 0x00000005000b7c02 */ /* 0x020fe20008000f00 */
[----:B------:R-:W-:Y:S02]  /*8020*/  IMAD.U32 R10, RZ, RZ, UR4 ;  /* 0x00000004ff0a7e24 */ /* 0x000fe4000f8e00ff */
[----:B------:R-:W-:Y:S07]  /*8030*/  LEPC R20, `(.L_x_135) ;  /* 0x000000001014794e */ /* 0x000fee0000000000 */
[----:B-1--4-:R-:W-:Y:S05]  /*8040*/  CALL.ABS.NOINC R14 ;  /* 0x000000000e007343 */ /* 0x012fea0003c00000 */
.L_x_135:
[----:B------:R-:W-:Y:S01]  /*8050*/  ISETP.NE.AND P0, PT, R190, RZ, PT ;  /* 0x000000ffbe00720c */ /* 0x000fe20003f05270 */
[----:B------:R-:W-:Y:S05]  /*8060*/  WARPSYNC.ALL ;  /* 0x0000000000007948 */ /* 0x000fea0003800000 */
[----:B------:R-:W-:Y:S01]  /*8070*/  R2UR UR4, R157 ;  /* 0x000000009d0472ca */ /* 0x000fe200000e0000 */
[----:B------:R-:W-:Y:S01]  /*8080*/  BSSY.RECONVERGENT B0, `(.L_x_136) ;  /* 0x000011c000007945 */ /* 0x000fe20003800200 */
[----:B------:R-:W-:Y:S02]  /*8090*/  F2FP.F16.E4M3.UNPACK_B R12, R140 ;  /* 0x0000008cff0c723e */ /* 0x000fe400020006ff */
[----:B------:R-:W-:Y:S02]  /*80a0*/  F2FP.F16.E4M3.UNPACK_B R11, R141 ;  /* 0x0000008dff0b723e */ /* 0x000fe400020006ff */
[----:B------:R-:W-:Y:S01]  /*80b0*/  F2FP.F16.E4M3.UNPACK_B R10, R142 ;  /* 0x0000008eff0a723e */ /* 0x000fe200020006ff */
[--C-:B------:R-:W-:Y:S01]  /*80c0*/  HADD2.F32 R78, -RZ, R12.reuse.H0_H0 ;  /* 0x2000000cff4e7230 */ /* 0x100fe20000004100 */
[----:B------:R-:W-:Y:S01]  /*80d0*/  F2FP.F16.E4M3.UNPACK_B R9, R143 ;  /* 0x0000008fff09723e */ /* 0x000fe200020006ff */
[----:B------:R-:W-:Y:S01]  /*80e0*/  HADD2.F32 R80, -RZ, R12.H1_H1 ;  /* 0x3000000cff507230 */ /* 0x000fe20000004100 */
[----:B------:R-:W-:Y:S01]  /*80f0*/  F2FP.F16.E4M3.UNPACK_B R8, R144 ;  /* 0x00000090ff08723e */ /* 0x000fe200020006ff */
[--C-:B------:R-:W-:Y:S01]  /*8100*/  HADD2.F32 R83, -RZ, R11.reuse.H0_H0 ;  /* 0x2000000bff537230 */ /* 0x100fe20000004100 */
[----:B------:R-:W-:Y:S01]  /*8110*/  F2FP.F16.E4M3.UNPACK_B R7, R145 ;  /* 0x00000091ff07723e */ /* 0x000fe200020006ff */
[----:B-1----:R-:W-:Y:S01]  /*8120*/  HADD2.F32 R84, -RZ, R11.H1_H1 ;  /* 0x3000000bff547230 */ /* 0x002fe20000004100 */
[----:B------:R-:W-:Y:S01]  /*8130*/  F2FP.F16.E4M3.UNPACK_B R6, R146 ;  /* 0x00000092ff06723e */ /* 0x000fe200020006ff */
[--C-:B------:R-:W-:Y:S01]  /*8140*/  HADD2.F32 R87, -RZ, R10.reuse.H0_H0 ;  /* 0x2000000aff577230 */ /* 0x100fe20000004100 */
[----:B------:R-:W-:Y:S01]  /*8150*/  F2FP.F16.E4M3.UNPACK_B R5, R147 ;  /* 0x00000093ff05723e */ /* 0x000fe200020006ff */
[----:B------:R-:W-:Y:S01]  /*8160*/  HADD2.F32 R88, -RZ, R10.H1_H1 ;  /* 0x3000000aff587230 */ /* 0x000fe20000004100 */
[----:B------:R-:W-:Y:S01]  /*8170*/  F2FP.F16.E4M3.UNPACK_B R4, R148 ;  /* 0x00000094ff04723e */ /* 0x000fe200020006ff */
[--C-:B------:R-:W-:Y:S01]  /*8180*/  HADD2.F32 R91, -RZ, R9.reuse.H0_H0 ;  /* 0x20000009ff5b7230 */ /* 0x100fe20000004100 */
[----:B------:R-:W-:Y:S01]  /*8190*/  F2FP.F16.E4M3.UNPACK_B R0, R154 ;  /* 0x0000009aff00723e */ /* 0x000fe200020006ff */
[----:B------:R-:W-:Y:S01]  /*81a0*/  HADD2.F32 R92, -RZ, R9.H1_H1 ;  /* 0x30000009ff5c7230 */ /* 0x000fe20000004100 */
[----:B------:R-:W-:Y:S01]  /*81b0*/  F2FP.F16.E4M3.UNPACK_B R3, R153 ;  /* 0x00000099ff03723e */ /* 0x000fe200020006ff */
[--C-:B------:R-:W-:Y:S01]  /*81c0*/  HADD2.F32 R95, -RZ, R8.reuse.H0_H0 ;  /* 0x20000008ff5f7230 */ /* 0x100fe20000004100 */
[----:B------:R-:W-:Y:S01]  /*81d0*/  F2FP.F16.E4M3.UNPACK_B R140, R140.H1 ;  /* 0x0000008cff8c723e */ /* 0x000fe200030006ff */
[----:B------:R-:W-:Y:S01]  /*81e0*/  HADD2.F32 R96, -RZ, R8.H1_H1 ;  /* 0x30000008ff607230 */ /* 0x000fe20000004100 */
[----:B------:R-:W-:Y:S01]  /*81f0*/  F2FP.F16.E4M3.UNPACK_B R141, R141.H1 ;  /* 0x0000008dff8d723e */ /* 0x000fe200030006ff */
[--C-:B------:R-:W-:Y:S01]  /*8200*/  HADD2.F32 R99, -RZ, R7.reuse.H0_H0 ;  /* 0x20000007ff637230 */ /* 0x100fe20000004100 */
[----:B------:R-:W-:Y:S01]  /*8210*/  F2FP.F16.E4M3.UNPACK_B R142, R142.H1 ;  /* 0x0000008eff8e723e */ /* 0x000fe200030006ff */
[----:B------:R-:W-:Y:S01]  /*8220*/  HADD2.F32 R100, -RZ, R7.H1_H1 ;  /* 0x30000007ff647230 */ /* 0x000fe20000004100 */
[----:B------:R-:W-:Y:S01]  /*8230*/  F2FP.F16.E4M3.UNPACK_B R143, R143.H1 ;  /* 0x0000008fff8f723e */ /* 0x000fe200030006ff */
[--C-:B------:R-:W-:Y:S01]  /*8240*/  HADD2.F32 R103, -RZ, R6.reuse.H0_H0 ;  /* 0x20000006ff677230 */ /* 0x100fe20000004100 */
[----:B------:R-:W-:Y:S01]  /*8250*/  IADD3 R192, PT, PT, R192, 0x170, RZ ;  /* 0x00000170c0c07810 */ /* 0x000fe20007ffe0ff */
[----:B------:R-:W-:Y:S01]  /*8260*/  HADD2.F32 R104, -RZ, R6.H1_H1 ;  /* 0x30000006ff687230 */ /* 0x000fe20000004100 */
[----:B------:R-:W-:Y:S01]  /*8270*/  F2FP.F16.E4M3.UNPACK_B R116, R149 ;  /* 0x00000095ff74723e */ /* 0x000fe200020006ff */
[--C-:B------:R-:W-:Y:S01]  /*8280*/  HADD2.F32 R107, -RZ, R5.reuse.H0_H0 ;  /* 0x20000005ff6b7230 */ /* 0x100fe20000004100 */
[----:B------:R-:W-:Y:S01]  /*8290*/  LOP3.LUT R192, R192, 0xfefffff8, RZ, 0xc0, !PT ;  /* 0xfefffff8c0c07812 */ /* 0x000fe200078ec0ff */
[----:B------:R-:W-:Y:S01]  /*82a0*/  HADD2.F32 R108, -RZ, R5.H1_H1 ;  /* 0x30000005ff6c7230 */ /* 0x000fe20000004100 */
[----:B------:R-:W-:Y:S01]  /*82b0*/  F2FP.F16.E4M3.UNPACK_B R120, R150 ;  /* 0x00000096ff78723e */ /* 0x000fe200020006ff */
[--C-:B------:R-:W-:Y:S01]  /*82c0*/  HADD2.F32 R111, -RZ, R4.reuse.H0_H0 ;  /* 0x20000004ff6f7230 */ /* 0x100fe20000004100 */
[-C--:B------:R-:W-:Y:S01]  /*82d0*/  F2FP.F16.E4M3.UNPACK_B R124, R151.reuse ;  /* 0x00000097ff7c723e */ /* 0x080fe200020006ff */
[----:B------:R-:W-:Y:S01]  /*82e0*/  HADD2.F32 R112, -RZ, R4.H1_H1 ;  /* 0x30000004ff707230 */ /* 0x000fe20000004100 */
[----:B------:R-:W-:Y:S01]  /*82f0*/  F2FP.F16.E4M3.UNPACK_B R151, R151.H1 ;  /* 0x00000097ff97723e */ /* 0x000fe200030006ff */
[----:B------:R-:W1:Y:S01]  /*8300*/  LDTM.x64 R4, tmem[UR4+0x40] ;  /* 0x00004004000479ee */ /* 0x000e620008340000 */
[----:B------:R-:W-:Y:S01]  /*8310*/  NOP ;  /* 0x0000000000007918 */ /* 0x000fe20000000000 */
[----:B-1----:R1:W-:Y:S01]  /*8320*/  SYNCS.ARRIVE.TRANS64.RED.A1T0 RZ, [R192+URZ], RZ ;  /* 0x000000ffc0ff79a7 */ /* 0x0023e200081004ff */
        /* <DEDUP_REMOVED lines=20> */
[--C-:B------:R-:W-:Y:S02]  /*8470*/  HADD2.F32 R123, -RZ, R124.reuse.H0_H0 ;  /* 0x2000007cff7b7230 */ /* 0x100fe40000004100 */
[C-C-:B------:R-:W-:Y:S01]  /*8480*/  FFMA R4, R77.reuse, R4, R2.reuse ;  /* 0x000000044d047223 */ /* 0x140fe20000000002 */
[C-C-:B------:R-:W-:Y:S01]  /*8490*/  FFMA R5, R77.reuse, R5, R2.reuse ;  /* 0x000000054d057223 */ /* 0x140fe20000000002 */
[C-C-:B------:R-:W-:Y:S01]  /*84a0*/  FFMA R6, R77.reuse, R6, R2.reuse ;  /* 0x000000064d067223 */ /* 0x140fe20000000002 */
[C-C-:B------:R-:W-:Y:S01]  /*84b0*/  FFMA R7, R77.reuse, R7, R2.reuse ;  /* 0x000000074d077223 */ /* 0x140fe20000000002 */
[C-C-:B------:R-:W-:Y:S01]  /*84c0*/  FFMA R8, R77.reuse, R8, R2.reuse ;  /* 0x000000084d087223 */ /* 0x140fe20000000002 */
[C-C-:B------:R-:W-:Y:S01]  /*84d0*/  FFMA R9, R77.reuse, R9, R2.reuse ;  /* 0x000000094d097223 */ /* 0x140fe20000000002 */
[----:B------:R-:W-:Y:S02]  /*84e0*/  HADD2.F32 R124, -RZ, R124.H1_H1 ;  /* 0x3000007cff7c7230 */ /* 0x000fe40000004100 */
[C-C-:B------:R-:W-:Y:S01]  /*84f0*/  FFMA R10, R77.reuse, R10, R2.reuse ;  /* 0x0000000a4d0a7223 */ /* 0x140fe20000000002 */
[----:B------:R-:W-:Y:S02]  /*8500*/  HADD2.F32 R126, -RZ, R151.H1_H1 ;  /* 0x30000097ff7e7230 */ /* 0x000fe40000004100 */
[C-C-:B------:R-:W-:Y:S01]  /*8510*/  FFMA R11, R77.reuse, R11, R2.reuse ;  /* 0x0000000b4d0b7223 */ /* 0x140fe20000000002 */
[C-C-:B------:R-:W-:Y:S01]  /*8520*/  FFMA R12, R77.reuse, R12, R2.reuse ;  /* 0x0000000c4d0c7223 */ /* 0x140fe20000000002 */
[C-C-:B------:R-:W-:Y:S01]  /*8530*/  FFMA R13, R77.reuse, R13, R2.reuse ;  /* 0x0000000d4d0d7223 */ /* 0x140fe20000000002 */
[--C-:B------:R-:W-:Y:S02]  /*8540*/  HADD2.F32 R127, -RZ, R128.reuse.H0_H0 ;  /* 0x20000080ff7f7230 */ /* 0x100fe40000004100 */
[C-C-:B------:R-:W-:Y:S01]  /*8550*/  FFMA R14, R77.reuse, R14, R2.reuse ;  /* 0x0000000e4d0e7223 */ /* 0x140fe20000000002 */
        /* <DEDUP_REMOVED lines=47> */
[----:B------:R-:W-:Y:S01]  /*8850*/  F2FP.F16.E4M3.UNPACK_B R153, R153.H1 ;  /* 0x00000099ff99723e */ /* 0x000fe200030006ff */
[C-C-:B------:R-:W-:Y:S01]  /*8860*/  FFMA R57, R77.reuse, R61, R2.reuse ;  /* 0x0000003d4d397223 */ /* 0x140fe20000000002 */
[C-C-:B------:R-:W-:Y:S01]  /*8870*/  FFMA R62, R77.reuse, R62, R2.reuse ;  /* 0x0000003e4d3e7223 */ /* 0x140fe20000000002 */
[----:B------:R-:W-:Y:S01]  /*8880*/  F2FP.F16.E4M3.UNPACK_B R154, R154.H1 ;  /* 0x0000009aff9a723e */ /* 0x000fe200030006ff */
[C-C-:B------:R-:W-:Y:S01]  /*8890*/  FFMA R63, R77.reuse, R63, R2.reuse ;  /* 0x0000003f4d3f7223 */ /* 0x140fe20000000002 */
[C-C-:B------:R-:W-:Y:S01]  /*88a0*/  FFMA R60, R77.reuse, R64, R2.reuse ;  /* 0x000000404d3c7223 */ /* 0x140fe20000000002 */
[----:B------:R-:W-:Y:S01]  /*88b0*/  F2FP.F16.E4M3.UNPACK_B R155, R155.H1 ;  /* 0x0000009bff9b723e */ /* 0x000fe200030006ff */
[C-C-:B------:R-:W-:Y:S01]  /*88c0*/  FFMA R61, R77.reuse, R65, R2.reuse ;  /* 0x000000414d3d7223 */ /* 0x140fe20000000002 */
[--C-:B------:R-:W-:Y:S01]  /*88d0*/  FFMA R66, R77, R66, R2.reuse ;  /* 0x000000424d427223 */ /* 0x100fe20000000002 */
[----:B------:R-:W-:Y:S01]  /*88e0*/  IADD3 R139, PT, PT, R139, 0x1, RZ ;  /* 0x000000018b8b7810 */ /* 0x000fe20007ffe0ff */
[----:B------:R-:W-:Y:S01]  /*88f0*/  FFMA R2, R77, R67, R2 ;  /* 0x000000434d027223 */ /* 0x000fe20000000002 */
        /* <DEDUP_REMOVED lines=8> */
[--C-:B------:R-:W-:Y:S02]  /*8980*/  HADD2.F32 R89, -RZ, R142.reuse.H0_H0 ;  /* 0x2000008eff597230 */ /* 0x100fe40000004100 */
[----:B------:R-:W-:Y:S01]  /*8990*/  FFMA R10, R79, R85, R10 ;  /* 0x000000554f0a7223 */ /* 0x000fe2000000000a */
[----:B------:R-:W-:Y:S01]  /*89a0*/  F2FP.SATFINITE.RELU.E4M3.F32.PACK_AB_MERGE_C R80, R7, R6, RZ ;  /* 0x000000060750723e */ /* 0x000fe200048078ff */
[----:B------:R-:W-:Y:S02]  /*89b0*/  HADD2.F32 R90, -RZ, R142.H1_H1 ;  /* 0x3000008eff5a7230 */ /* 0x000fe40000004100 */
[C---:B------:R-:W-:Y:S01]  /*89c0*/  FFMA R11, R79.reuse, R86, R11 ;  /* 0x000000564f0b7223 */ /* 0x040fe2000000000b */
[----:B------:R-:W-:Y:S01]  /*89d0*/  FFMA R12, R79, R87, R12 ;  /* 0x000000574f0c7223 */ /* 0x000fe2000000000c */
[----:B------:R-:W-:Y:S01]  /*89e0*/  F2FP.SATFINITE.RELU.E4M3.F32.PACK_AB_MERGE_C R80, R5, R4, R80 ;  /* 0x000000040550723e */ /* 0x000fe20004807850 */
[----:B------:R-:W-:Y:S01]  /*89f0*/  FFMA R13, R79, R88, R13 ;  /* 0x000000584f0d7223 */ /* 0x000fe2000000000d */
[--C-:B------:R-:W-:Y:S01]  /*8a00*/  HADD2.F32 R93, -RZ, R143.reuse.H0_H0 ;  /* 0x2000008fff5d7230 */ /* 0x100fe20000004100 */
[----:B------:R-:W-:Y:S01]  /*8a10*/  F2FP.SATFINITE.RELU.E4M3.F32.PACK_AB_MERGE_C R10, R11, R10, RZ ;  /* 0x0000000a0b0a723e */ /* 0x000fe200048078ff */
[C---:B------:R-:W-:Y:S01]  /*8a20*/  FFMA R14, R79.reuse, R89, R14 ;  /* 0x000000594f0e7223 */ /* 0x040fe2000000000e */
[----:B------:R-:W-:Y:S02]  /*8a30*/  HADD2.F32 R94, -RZ, R143.H1_H1 ;  /* 0x3000008fff5e7230 */ /* 0x000fe40000004100 */
[----:B------:R-:W-:Y:S01]  /*8a40*/  FFMA R15, R79, R90, R15 ;  /* 0x0000005a4f0f7223 */ /* 0x000fe2000000000f */
[----:B------:R-:W-:Y:S01]  /*8a50*/  F2FP.SATFINITE.RELU.E4M3.F32.PACK_AB_MERGE_C R81, R9, R8, R10 ;  /* 0x000000080951723e */ /* 0x000fe2000480780a */
[C---:B------:R-:W-:Y:S01]  /*8a60*/  FFMA R0, R79.reuse, R91, R0 ;  /* 0x0000005b4f007223 */ /* 0x040fe20000000000 */
        /* <DEDUP_REMOVED lines=23> */
[----:B------:R1:W-:Y:S01]  /*8be0*/  STS.128 [R171+UR49+0x6200], R80 ;  /* 0x00620050ab007988 */ /* 0x0003e20008000c31 */
[C---:B------:R-:W-:Y:S01]  /*8bf0*/  FFMA R24, R79.reuse, R103, R24 ;  /* 0x000000674f187223 */ /* 0x040fe20000000018 */
[----:B------:R-:W-:Y:S01]  /*8c00*/  FFMA R25, R79, R104, R25 ;  /* 0x000000684f197223 */ /* 0x000fe20000000019 */
[----:B------:R-:W-:Y:S01]  /*8c10*/  F2FP.SATFINITE.RELU.E4M3.F32.PACK_AB_MERGE_C R26, R27, R26, RZ ;  /* 0x0000001a1b1a723e */ /* 0x000fe200048078ff */
[--C-:B------:R-:W-:Y:S02]  /*8c20*/  HADD2.F32 R109, -RZ, R147.reuse.H0_H0 ;  /* 0x20000093ff6d7230 */ /* 0x100fe40000004100 */
[----:B------:R-:W-:Y:S01]  /*8c30*/  FFMA R30, R79, R105, R30 ;  /* 0x000000694f1e7223 */ /* 0x000fe2000000001e */
[----:B------:R-:W-:Y:S01]  /*8c40*/  HADD2.F32 R110, -RZ, R147.H1_H1 ;  /* 0x30000093ff6e7230 */ /* 0x000fe20000004100 */
[----:B------:R-:W-:Y:S01]  /*8c50*/  F2FP.SATFINITE.RELU.E4M3.F32.PACK_AB_MERGE_C R17, R21, R20, R26 ;  /* 0x000000141511723e */ /* 0x000fe2000480781a */
        /* <DEDUP_REMOVED lines=23> */
[----:B------:R-:W-:Y:S02]  /*8dd0*/  HADD2.F32 R125, -RZ, R151.H0_H0 ;  /* 0x20000097ff7d7230 */ /* 0x000fe40000004100 */
        /* <DEDUP_REMOVED lines=13> */
[----:B------:R-:W-:Y:S01]  /*8eb0*/  FFMA R55, R79, R130, R55 ;  /* 0x000000824f377223 */ /* 0x000fe20000000037 */
[----:B------:R-:W-:Y:S01]  /*8ec0*/  F2FP.SATFINITE.RELU.E4M3.F32.PACK_AB_MERGE_C R19, R35, R34, RZ ;  /* 0x000000222313723e */ /* 0x000fe200048078ff */
[C---:B------:R-:W-:Y:S01]  /*8ed0*/  FFMA R52, R79.reuse, R131, R52 ;  /* 0x000000834f347223 */ /* 0x040fe20000000034 */
[C---:B------:R-:W-:Y:S01]  /*8ee0*/  FFMA R53, R79.reuse, R132, R53 ;  /* 0x000000844f357223 */ /* 0x040fe20000000035 */
[--C-:B------:R-:W-:Y:S02]  /*8ef0*/  HADD2.F32 R64, -RZ, R154.reuse.H0_H0 ;  /* 0x2000009aff407230 */ /* 0x100fe40000004100 */
[C---:B------:R-:W-:Y:S01]  /*8f00*/  FFMA R58, R79.reuse, R133, R58 ;  /* 0x000000854f3a7223 */ /* 0x040fe2000000003a */
[----:B------:R-:W-:Y:S02]  /*8f10*/  HADD2.F32 R65, -RZ, R154.H1_H1 ;  /* 0x3000009aff417230 */ /* 0x000fe40000004100 */
[----:B------:R-:W-:Y:S01]  /*8f20*/  FFMA R59, R79, R134, R59 ;  /* 0x000000864f3b7223 */ /* 0x000fe2000000003b */
[--C-:B------:R-:W-:Y:S01]  /*8f30*/  HADD2.F32 R67, -RZ, R137.reuse.H0_H0 ;  /* 0x20000089ff437230 */ /* 0x100fe20000004100 */
[----:B------:R-:W-:Y:S01]  /*8f40*/  F2FP.SATFINITE.RELU.E4M3.F32.PACK_AB_MERGE_C R19, R29, R28, R19 ;  /* 0x0000001c1d13723e */ /* 0x000fe20004807813 */
[C---:B------:R-:W-:Y:S01]  /*8f50*/  FFMA R56, R79.reuse, R135, R56 ;  /* 0x000000874f387223 */ /* 0x040fe20000000038 */
[----:B------:R-:W-:Y:S02]  /*8f60*/  HADD2.F32 R78, -RZ, R137.H1_H1 ;  /* 0x30000089ff4e7230 */ /* 0x000fe40000004100 */
[----:B------:R-:W-:Y:S01]  /*8f70*/  FFMA R57, R79, R136, R57 ;  /* 0x000000884f397223 */ /* 0x000fe20000000039 */
[--C-:B------:R-:W-:Y:S01]  /*8f80*/  HADD2.F32 R6, -RZ, R155.reuse.H0_H0 ;  /* 0x2000009bff067230 */ /* 0x100fe20000004100 */
[----:B------:R1:W-:Y:S01]  /*8f90*/  STS.128 [R138+0x6010], R16 ;  /* 0x006010108a007388 */ /* 0x0003e20000000c00 */
[----:B------:R-:W-:Y:S01]  /*8fa0*/  F2FP.SATFINITE.RELU.E4M3.F32.PACK_AB_MERGE_C R38, R39, R38, RZ ;  /* 0x000000262726723e */ /* 0x000fe200048078ff */
[----:B------:R-:W-:Y:S01]  /*8fb0*/  FFMA R62, R79, R64, R62 ;  /* 0x000000404f3e7223 */ /* 0x000fe2000000003e */
[----:B------:R-:W-:Y:S01]  /*8fc0*/  F2FP.SATFINITE.RELU.E4M3.F32.PACK_AB_MERGE_C R42, R43, R42, RZ ;  /* 0x0000002a2b2a723e */ /* 0x000fe200048078ff */
[----:B------:R-:W-:Y:S02]  /*8fd0*/  HADD2.F32 R7, -RZ, R155.H1_H1 ;  /* 0x3000009bff077230 */ /* 0x000fe40000004100 */
[----:B------:R-:W-:Y:S01]  /*8fe0*/  FFMA R63, R79, R65, R63 ;  /* 0x000000414f3f7223 */ /* 0x000fe2000000003f */
[----:B------:R-:W-:Y:S01]  /*8ff0*/  F2FP.SATFINITE.RELU.E4M3.F32.PACK_AB_MERGE_C R34, R47, R46, RZ ;  /* 0x0000002e2f22723e */ /* 0x000fe200048078ff */
[----:B------:R-:W-:Y:S01]  /*9000*/  FFMA R60, R79, R67, R60 ;  /* 0x000000434f3c7223 */ /* 0x000fe2000000003c */
[----:B------:R-:W-:Y:S01]  /*9010*/  F2FP.SATFINITE.RELU.E4M3.F32.PACK_AB_MERGE_C R35, R51, R50, RZ ;  /* 0x000000323323723e */ /* 0x000fe200048078ff */
[C---:B------:R-:W-:Y:S01]  /*9020*/  FFMA R61, R79.reuse, R78, R61 ;  /* 0x0000004e4f3d7223 */ /* 0x040fe2000000003d */
[----:B------:R-:W-:Y:S01]  /*9030*/  FFMA R66, R79, R6, R66 ;  /* 0x000000064f427223 */ /* 0x000fe20000000042 */
[----:B------:R-:W-:Y:S01]  /*9040*/  F2FP.SATFINITE.RELU.E4M3.F32.PACK_AB_MERGE_C R32, R33, R32, R38 ;  /* 0x000000202120723e */ /* 0x000fe20004807826 */
[----:B------:R-:W-:Y:S01]  /*9050*/  FFMA R2, R79, R7, R2 ;  /* 0x000000074f027223 */ /* 0x000fe20000000002 */
[----:B------:R-:W-:Y:S02]  /*9060*/  F2FP.SATFINITE.RELU.E4M3.F32.PACK_AB_MERGE_C R54, R55, R54, RZ ;  /* 0x000000363736723e */ /* 0x000fe400048078ff */
[----:B------:R-:W-:Y:S02]  /*9070*/  F2FP.SATFINITE.RELU.E4M3.F32.PACK_AB_MERGE_C R33, R37, R36, R42 ;  /* 0x000000242521723e */ /* 0x000fe4000480782a */
[----:B------:R-:W-:Y:S02]  /*9080*/  F2FP.SATFINITE.RELU.E4M3.F32.PACK_AB_MERGE_C R34, R41, R40, R34 ;  /* 0x000000282922723e */ /* 0x000fe40004807822 */
[----:B------:R-:W-:Y:S02]  /*9090*/  F2FP.SATFINITE.RELU.E4M3.F32.PACK_AB_MERGE_C R35, R45, R44, R35 ;  /* 0x0000002c2d23723e */ /* 0x000fe40004807823 */
[----:B------:R-:W-:Y:S02]  /*90a0*/  F2FP.SATFINITE.RELU.E4M3.F32.PACK_AB_MERGE_C R48, R49, R48, R54 ;  /* 0x000000303130723e */ /* 0x000fe40004807836 */
[----:B------:R-:W-:Y:S01]  /*90b0*/  F2FP.SATFINITE.RELU.E4M3.F32.PACK_AB_MERGE_C R49, R59, R58, RZ ;  /* 0x0000003a3b31723e */ /* 0x000fe200048078ff */
[----:B------:R1:W-:Y:S01]  /*90c0*/  STS.128 [R195+0x6020], R32 ;  /* 0x00602020c3007388 */ /* 0x0003e20000000c00 */
[----:B------:R-:W-:Y:S02]  /*90d0*/  F2FP.SATFINITE.RELU.E4M3.F32.PACK_AB_MERGE_C R50, R63, R62, RZ ;  /* 0x0000003e3f32723e */ /* 0x000fe400048078ff */
[----:B------:R-:W-:Y:S02]  /*90e0*/  F2FP.SATFINITE.RELU.E4M3.F32.PACK_AB_MERGE_C R2, R2, R66, RZ ;  /* 0x000000420202723e */ /* 0x000fe400048078ff */
[----:B------:R-:W-:Y:S02]  /*90f0*/  F2FP.SATFINITE.RELU.E4M3.F32.PACK_AB_MERGE_C R49, R53, R52, R49 ;  /* 0x000000343531723e */ /* 0x000fe40004807831 */
[----:B------:R-:W-:Y:S02]  /*9100*/  F2FP.SATFINITE.RELU.E4M3.F32.PACK_AB_MERGE_C R50, R57, R56, R50 ;  /* 0x000000383932723e */ /* 0x000fe40004807832 */
[----:B------:R-:W-:Y:S05]  /*9110*/  F2FP.SATFINITE.RELU.E4M3.F32.PACK_AB_MERGE_C R51, R61, R60, R2 ;  /* 0x0000003c3d33723e */ /* 0x000fea0004807802 */
        /* <DEDUP_REMOVED lines=9> */
[----:B------:R-:W-:Y:S02]  /*91b0*/  UIADD3 UR8, UP0, UPT, UR52, 0x680, URZ ;  /* 0x0000068034087890 */ /* 0x000fe4000ff1e0ff */
[----:B------:R-:W-:Y:S02]  /*91c0*/  UIADD3 UR5, UPT, UPT, UR41, 0x40, URZ ;  /* 0x0000004029057890 */ /* 0x000fe4000fffe0ff */
[----:B------:R-:W-:Y:S02]  /*91d0*/  UIADD3 UR4, UPT, UPT, UR49, 0x6200, URZ ;  /* 0x0000620031047890 */ /* 0x000fe4000fffe0ff */
[----:B------:R-:W-:Y:S01]  /*91e0*/  UIADD3.X UR9, UPT, UPT, URZ, UR53, URZ, UP0, !UPT ;  /* 0x00000035ff097290 */ /* 0x000fe200087fe4ff */
[----:B------:R-:W-:Y:S01]  /*91f0*/  UMOV UR6, UR42 ;  /* 0x0000002a00067c82 */ /* 0x000fe20008000000 */
[----:B------:R-:W-:Y:S07]  /*9200*/  UMOV UR7, UR36 ;  /* 0x0000002400077c82 */ /* 0x000fee0008000000 */
[----:B------:R2:W-:Y:S01]  /*9210*/  UTMASTG.3D [UR4], [UR8] ;  /* 0x00000004080073b5 */ /* 0x0005e20008010000 */
[----:B------:R0:W-:Y:S01]  /*9220*/  UTMACMDFLUSH ;  /* 0x00000000000079b7 */ /* 0x0001e20000000000 */
[----:B--2---:R-:W-:Y:S04]  /*9230*/  DEPBAR.LE SB0, 0x1 ;  /* 0x000080400000791a */ /* 0x004fe80000000000 */
.L_x_137:
[----:B------:R-:W-:Y:S05]  /*9240*/  BSYNC.RECONVERGENT B0 ;  /* 0x0000000000007941 */ /* 0x000fea0003800200 */
.L_x_136:
[----:B------:R-:W-:Y:S01]  /*9250*/  BAR.SYNC.DEFER_BLOCKING 0x1, 0x80 ;  /* 0x0042000000007b1d */ /* 0x000fe20000010000 */
[----:B------:R-:W-:Y:S01]  /*9260*/  ISETP.NE.AND P2, PT, R191, RZ, PT ;  /* 0x000000ffbf00720c */ /* 0x000fe20003f45270 */
[----:B------:R-:W-:Y:S01]  /*9270*/  IMAD.IADD R15, R75, 0x1, R168 ;  /* 0x000000014b0f7824 */ /* 0x000fe200078e02a8 */
[----:B------:R-:W-:Y:S01]  /*9280*/  ISETP.NE.AND P0, PT, R193, 0x2, PT ;  /* 0x00000002c100780c */ /* 0x000fe20003f05270 */
[----:B------:R-:W-:Y:S01]  /*9290*/  IMAD.IADD R14, R76, 0x1, R169 ;  /* 0x000000014c0e7824 */ /* 0x000fe200078e02a9 */
[----:B------:R-:W-:Y:S02]  /*92a0*/  ISETP.NE.AND P1, PT, R139, 0x4, PT ;  /* 0x000000048b00780c */ /* 0x000fe40003f25270 */
[----:B------:R-:W-:Y:S02]  /*92b0*/  SEL R2, RZ, 0x1, P0 ;  /* 0x00000001ff027807 */ /* 0x000fe40000000000 */
[----:B------:R-:W-:Y:S02]  /*92c0*/  SEL R0, RZ, 0x1, P1 ;  /* 0x00000001ff007807 */ /* 0x000fe40000800000 */
[----:B------:R-:W-:Y:S02]  /*92d0*/  LOP3.LUT R182, R182, R2, RZ, 0x3c, !PT ;  /* 0x00000002b6b67212 */ /* 0x000fe400078e3cff */
[----:B------:R-:W-:Y:S02]  /*92e0*/  LOP3.LUT R183, R183, R0, RZ, 0x3c, !PT ;  /* 0x00000000b7b77212 */ /* 0x000fe400078e3cff */
[----:B------:R-:W-:Y:S02]  /*92f0*/  @P2 R2UR UR36, R179 ;  /* 0x00000000b32422ca */ /* 0x000fe400000e0000 */
[----:B------:R-:W-:Y:S02]  /*9300*/  SEL R193, R193, RZ, P0 ;  /* 0x000000ffc1c17207 */ /* 0x000fe40000000000 */
[----:B------:R-:W-:Y:S01]  /*9310*/  SEL R139, R139, RZ, P1 ;  /* 0x000000ff8b8b7207 */ /* 0x000fe20000800000 */
[----:B------:R-:W-:Y:S10]  /*9320*/  @P2 BRA `(.L_x_138) ;  /* 0xffffffc400442947 */ /* 0x000ff4000383ffff */
[----:B------:R-:W-:Y:S05]  /*9330*/  EXIT ;  /* 0x000000000000794d */ /* 0x000fea0003800000 */
.L_x_25:
[----:B--2---:R2:W4:Y:S02]  /*9340*/  SYNCS.PHASECHK.TRANS64.TRYWAIT P0, [R2+URZ+0x1a0], R3 ;  /* 0x0001a003020075a7 */ /* 0x00452400080011ff */
[----:B----4-:R-:W-:Y:S05]  /*9350*/  @!P0 NANOSLEEP.SYNCS 0x989680 ;  /* 0x009896800000895d */ /* 0x010fea0003900000 */
[----:B------:R-:W4:Y:S02]  /*9360*/  @!P0 SYNCS.PHASECHK.TRANS64 P0, [R2+URZ+0x1a0], R3 ;  /* 0x0001a003020085a7 */ /* 0x000f2400080010ff */
[----:B----4-:R-:W-:Y:S05]  /*9370*/  @!P0 BRA `(.L_x_25) ;  /* 0xfffffffc00f08947 */ /* 0x010fea000383ffff */
[----:B------:R-:W-:Y:S05]  /*9380*/  BRA `(.L_x_139) ;  /* 0xffffff8400687947 */ /* 0x000fea000383ffff */
.L_x_28:
[----:B------:R-:W-:-:S07]  /*9390*/  MOV R2, UR33 ;  /* 0x0000002100027c02 */ /* 0x000fce0008000f00 */
.L_x_140:
[----:B-1----:R1:W2:Y:S02]  /*93a0*/  SYNCS.PHASECHK.TRANS64.TRYWAIT P0, [R2+URZ+0x80], R4 ;  /* 0x00008004020075a7 */ /* 0x0022a400080011ff */
[----:B--2---:R-:W-:Y:S05]  /*93b0*/  @!P0 NANOSLEEP.SYNCS 0x989680 ;  /* 0x009896800000895d */ /* 0x004fea0003900000 */
[----:B------:R-:W2:Y:S02]  /*93c0*/  @!P0 SYNCS.PHASECHK.TRANS64 P0, [R2+URZ+0x80], R4 ;  /* 0x00008004020085a7 */ /* 0x000ea400080010ff */
[----:B--2---:R-:W-:Y:S05]  /*93d0*/  @!P0 BRA `(.L_x_140) ;  /* 0xfffffffc00f08947 */ /* 0x004fea000383ffff */
[----:B------:R-:W-:Y:S05]  /*93e0*/  BRA `(.L_x_27) ;  /* 0xffffff8400d07947 */ /* 0x000fea000383ffff */
.L_x_35:
[----:B-1----:R-:W-:-:S07]  /*93f0*/  MOV R2, UR17 ;  /* 0x0000001100027c02 */ /* 0x002fce0008000f00 */
.L_x_141:
[----:B-1----:R1:W2:Y:S02]  /*9400*/  SYNCS.PHASECHK.TRANS64.TRYWAIT P0, [R2+URZ+0x80], R4 ;  /* 0x00008004020075a7 */ /* 0x0022a400080011ff */
[----:B--2---:R-:W-:Y:S05]  /*9410*/  @!P0 NANOSLEEP.SYNCS 0x989680 ;  /* 0x009896800000895d */ /* 0x004fea0003900000 */
[----:B------:R-:W2:Y:S02]  /*9420*/  @!P0 SYNCS.PHASECHK.TRANS64 P0, [R2+URZ+0x80], R4 ;  /* 0x00008004020085a7 */ /* 0x000ea400080010ff */
[----:B--2---:R-:W-:Y:S05]  /*9430*/  @!P0 BRA `(.L_x_141) ;  /* 0xfffffffc00f08947 */ /* 0x004fea000383ffff */
[----:B------:R-:W-:Y:S05]  /*9440*/  BRA `(.L_x_34) ;  /* 0xffffff8800907947 */ /* 0x000fea000383ffff */
.L_x_40:
[----:B-1----:R1:W2:Y:S02]  /*9450*/  SYNCS.PHASECHK.TRANS64.TRYWAIT P0, [R2+URZ+0x130], R3 ;  /* 0x00013003020075a7 */ /* 0x0022a400080011ff */
[----:B--2---:R-:W-:Y:S05]  /*9460*/  @!P0 NANOSLEEP.SYNCS 0x989680 ;  /* 0x009896800000895d */ /* 0x004fea0003900000 */
[----:B------:R-:W2:Y:S02]  /*9470*/  @!P0 SYNCS.PHASECHK.TRANS64 P0, [R2+URZ+0x130], R3 ;  /* 0x00013003020085a7 */ /* 0x000ea400080010ff */
[----:B--2---:R-:W-:Y:S05]  /*9480*/  @!P0 BRA `(.L_x_40) ;  /* 0xfffffffc00f08947 */ /* 0x004fea000383ffff */
[----:B------:R-:W-:Y:S05]  /*9490*/  BRA `(.L_x_142) ;  /* 0xffffff8c00347947 */ /* 0x000fea000383ffff */
.L_x_44:
[----:B---3--:R-:W-:-:S07]  /*94a0*/  MOV R0, UR5 ;  /* 0x0000000500007c02 */ /* 0x008fce0008000f00 */
.L_x_143:
[----:B-1----:R1:W2:Y:S02]  /*94b0*/  SYNCS.PHASECHK.TRANS64.TRYWAIT P0, [R0+URZ], R2 ;  /* 0x00000002000075a7 */ /* 0x0022a400080011ff */
[----:B--2---:R-:W-:Y:S05]  /*94c0*/  @!P0 NANOSLEEP.SYNCS 0x989680 ;  /* 0x009896800000895d */ /* 0x004fea0003900000 */
[----:B------:R-:W2:Y:S02]  /*94d0*/  @!P0 SYNCS.PHASECHK.TRANS64 P0, [R0+URZ], R2 ;  /* 0x00000002000085a7 */ /* 0x000ea400080010ff */
[----:B--2---:R-:W-:Y:S05]  /*94e0*/  @!P0 BRA `(.L_x_143) ;  /* 0xfffffffc00f08947 */ /* 0x004fea000383ffff */
[----:B------:R-:W-:Y:S05]  /*94f0*/  BRA `(.L_x_144) ;  /* 0xffffff9000a47947 */ /* 0x000fea000383ffff */
.L_x_45:
[----:B---3--:R-:W-:-:S07]  /*9500*/  MOV R0, UR5 ;  /* 0x0000000500007c02 */ /* 0x008fce0008000f00 */
.L_x_145:
[----:B-1----:R1:W2:Y:S02]  /*9510*/  SYNCS.PHASECHK.TRANS64.TRYWAIT P0, [R0+URZ], R3 ;  /* 0x00000003000075a7 */ /* 0x0022a400080011ff */
[----:B--2---:R-:W-:Y:S05]  /*9520*/  @!P0 NANOSLEEP.SYNCS 0x989680 ;  /* 0x009896800000895d */ /* 0x004fea0003900000 */
[----:B------:R-:W2:Y:S02]  /*9530*/  @!P0 SYNCS.PHASECHK.TRANS64 P0, [R0+URZ], R3 ;  /* 0x00000003000085a7 */ /* 0x000ea400080010ff */
[----:B--2---:R-:W-:Y:S05]  /*9540*/  @!P0 BRA `(.L_x_145) ;  /* 0xfffffffc00f08947 */ /* 0x004fea000383ffff */
[----:B------:R-:W-:Y:S05]  /*9550*/  BRA `(.L_x_146) ;  /* 0xffffff9000b07947 */ /* 0x000fea000383ffff */
.L_x_46:
[----:B---3--:R-:W-:-:S07]  /*9560*/  MOV R0, UR5 ;  /* 0x0000000500007c02 */ /* 0x008fce0008000f00 */
.L_x_147:
[----:B-1----:R1:W2:Y:S02]  /*9570*/  SYNCS.PHASECHK.TRANS64.TRYWAIT P0, [R0+URZ], R3 ;  /* 0x00000003000075a7 */ /* 0x0022a400080011ff */
[----:B--2---:R-:W-:Y:S05]  /*9580*/  @!P0 NANOSLEEP.SYNCS 0x989680 ;  /* 0x009896800000895d */ /* 0x004fea0003900000 */
[----:B------:R-:W2:Y:S02]  /*9590*/  @!P0 SYNCS.PHASECHK.TRANS64 P0, [R0+URZ], R3 ;  /* 0x00000003000085a7 */ /* 0x000ea400080010ff */
[----:B--2---:R-:W-:Y:S05]  /*95a0*/  @!P0 BRA `(.L_x_147) ;  /* 0xfffffffc00f08947 */ /* 0x004fea000383ffff */
[----:B------:R-:W-:Y:S05]  /*95b0*/  BRA `(.L_x_148) ;  /* 0xffffff9000bc7947 */ /* 0x000fea000383ffff */
.L_x_47:
[----:B---3--:R-:W-:-:S07]  /*95c0*/  MOV R0, UR5 ;  /* 0x0000000500007c02 */ /* 0x008fce0008000f00 */
.L_x_149:
[----:B-1----:R1:W2:Y:S02]  /*95d0*/  SYNCS.PHASECHK.TRANS64.TRYWAIT P0, [R0+URZ], R3 ;  /* 0x00000003000075a7 */ /* 0x0022a400080011ff */
[----:B--2---:R-:W-:Y:S05]  /*95e0*/  @!P0 NANOSLEEP.SYNCS 0x989680 ;  /* 0x009896800000895d */ /* 0x004fea0003900000 */
[----:B------:R-:W2:Y:S02]  /*95f0*/  @!P0 SYNCS.PHASECHK.TRANS64 P0, [R0+URZ], R3 ;  /* 0x00000003000085a7 */ /* 0x000ea400080010ff */
[----:B--2---:R-:W-:Y:S05]  /*9600*/  @!P0 BRA `(.L_x_149) ;  /* 0xfffffffc00f08947 */ /* 0x004fea000383ffff */
[----:B------:R-:W-:Y:S05]  /*9610*/  BRA `(.L_x_150) ;  /* 0xffffff9000c87947 */ /* 0x000fea000383ffff */
.L_x_48:
[----:B---3--:R-:W-:-:S07]  /*9620*/  MOV R0, UR5 ;  /* 0x0000000500007c02 */ /* 0x008fce0008000f00 */
.L_x_151:
[----:B-1----:R1:W2:Y:S02]  /*9630*/  SYNCS.PHASECHK.TRANS64.TRYWAIT P0, [R0+URZ], R3 ;  /* 0x00000003000075a7 */ /* 0x0022a400080011ff */
[----:B--2---:R-:W-:Y:S05]  /*9640*/  @!P0 NANOSLEEP.SYNCS 0x989680 ;  /* 0x009896800000895d */ /* 0x004fea0003900000 */
[----:B------:R-:W2:Y:S02]  /*9650*/  @!P0 SYNCS.PHASECHK.TRANS64 P0, [R0+URZ], R3 ;  /* 0x00000003000085a7 */ /* 0x000ea400080010ff */
[----:B--2---:R-:W-:Y:S05]  /*9660*/  @!P0 BRA `(.L_x_151) ;  /* 0xfffffffc00f08947 */ /* 0x004fea000383ffff */
[----:B------:R-:W-:Y:S05]  /*9670*/  BRA `(.L_x_152) ;  /* 0xffffff9000d47947 */ /* 0x000fea000383ffff */
.L_x_49:
[----:B---3--:R-:W-:-:S07]  /*9680*/  MOV R0, UR5 ;  /* 0x0000000500007c02 */ /* 0x008fce0008000f00 */
.L_x_153:
[----:B-1----:R1:W2:Y:S02]  /*9690*/  SYNCS.PHASECHK.TRANS64.TRYWAIT P0, [R0+URZ], R3 ;  /* 0x00000003000075a7 */ /* 0x0022a400080011ff */
[----:B--2---:R-:W-:Y:S05]  /*96a0*/  @!P0 NANOSLEEP.SYNCS 0x989680 ;  /* 0x009896800000895d */ /* 0x004fea0003900000 */
[----:B------:R-:W2:Y:S02]  /*96b0*/  @!P0 SYNCS.PHASECHK.TRANS64 P0, [R0+URZ], R3 ;  /* 0x00000003000085a7 */ /* 0x000ea400080010ff */
[----:B--2---:R-:W-:Y:S05]  /*96c0*/  @!P0 BRA `(.L_x_153) ;  /* 0xfffffffc00f08947 */ /* 0x004fea000383ffff */
[----:B------:R-:W-:Y:S05]  /*96d0*/  BRA `(.L_x_154) ;  /* 0xffffff9000e07947 */ /* 0x000fea000383ffff */
.L_x_50:
[----:B---3--:R-:W-:-:S07]  /*96e0*/  MOV R0, UR5 ;  /* 0x0000000500007c02 */ /* 0x008fce0008000f00 */
.L_x_155:
[----:B-1----:R1:W2:Y:S02]  /*96f0*/  SYNCS.PHASECHK.TRANS64.TRYWAIT P0, [R0+URZ], R3 ;  /* 0x00000003000075a7 */ /* 0x0022a400080011ff */
[----:B--2---:R-:W-:Y:S05]  /*9700*/  @!P0 NANOSLEEP.SYNCS 0x989680 ;  /* 0x009896800000895d */ /* 0x004fea0003900000 */
[----:B------:R-:W2:Y:S02]  /*9710*/  @!P0 SYNCS.PHASECHK.TRANS64 P0, [R0+URZ], R3 ;  /* 0x00000003000085a7 */ /* 0x000ea400080010ff */
[----:B--2---:R-:W-:Y:S05]  /*9720*/  @!P0 BRA `(.L_x_155) ;  /* 0xfffffffc00f08947 */ /* 0x004fea000383ffff */
[----:B------:R-:W-:Y:S05]  /*9730*/  BRA `(.L_x_156) ;  /* 0xffffff9000ec7947 */ /* 0x000fea000383ffff */
.L_x_51:
[----:B---3--:R-:W-:-:S07]  /*9740*/  MOV R0, UR5 ;  /* 0x0000000500007c02 */ /* 0x008fce0008000f00 */
.L_x_157:
[----:B-1----:R1:W2:Y:S02]  /*9750*/  SYNCS.PHASECHK.TRANS64.TRYWAIT P0, [R0+URZ], R3 ;  /* 0x00000003000075a7 */ /* 0x0022a400080011ff */
[----:B--2---:R-:W-:Y:S05]  /*9760*/  @!P0 NANOSLEEP.SYNCS 0x989680 ;  /* 0x009896800000895d */ /* 0x004fea0003900000 */
[----:B------:R-:W2:Y:S02]  /*9770*/  @!P0 SYNCS.PHASECHK.TRANS64 P0, [R0+URZ], R3 ;  /* 0x00000003000085a7 */ /* 0x000ea400080010ff */
[----:B--2---:R-:W-:Y:S05]  /*9780*/  @!P0 BRA `(.L_x_157) ;  /* 0xfffffffc00f08947 */ /* 0x004fea000383ffff */
[----:B------:R-:W-:Y:S05]  /*9790*/  BRA `(.L_x_158) ;  /* 0xffffff9000f87947 */ /* 0x000fea000383ffff */
.L_x_52:
[----:B---3--:R-:W-:-:S07]  /*97a0*/  MOV R0, UR5 ;  /* 0x0000000500007c02 */ /* 0x008fce0008000f00 */
.L_x_159:
[----:B-1----:R1:W2:Y:S02]  /*97b0*/  SYNCS.PHASECHK.TRANS64.TRYWAIT P0, [R0+URZ], R3 ;  /* 0x00000003000075a7 */ /* 0x0022a400080011ff */
[----:B--2---:R-:W-:Y:S05]  /*97c0*/  @!P0 NANOSLEEP.SYNCS 0x989680 ;  /* 0x009896800000895d */ /* 0x004fea0003900000 */
[----:B------:R-:W2:Y:S02]  /*97d0*/  @!P0 SYNCS.PHASECHK.TRANS64 P0, [R0+URZ], R3 ;  /* 0x00000003000085a7 */ /* 0x000ea400080010ff */
[----:B--2---:R-:W-:Y:S05]  /*97e0*/  @!P0 BRA `(.L_x_159) ;  /* 0xfffffffc00f08947 */ /* 0x004fea000383ffff */
[----:B------:R-:W-:Y:S05]  /*97f0*/  BRA `(.L_x_160) ;  /* 0xffffff9400047947 */ /* 0x000fea000383ffff */
.L_x_53:
[----:B---3--:R-:W-:-:S07]  /*9800*/  MOV R0, UR5 ;  /* 0x0000000500007c02 */ /* 0x008fce0008000f00 */
.L_x_161:
[----:B-1----:R1:W2:Y:S02]  /*9810*/  SYNCS.PHASECHK.TRANS64.TRYWAIT P0, [R0+URZ], R3 ;  /* 0x00000003000075a7 */ /* 0x0022a400080011ff */
[----:B--2---:R-:W-:Y:S05]  /*9820*/  @!P0 NANOSLEEP.SYNCS 0x989680 ;  /* 0x009896800000895d */ /* 0x004fea0003900000 */
[----:B------:R-:W2:Y:S02]  /*9830*/  @!P0 SYNCS.PHASECHK.TRANS64 P0, [R0+URZ], R3 ;  /* 0x00000003000085a7 */ /* 0x000ea400080010ff */
[----:B--2---:R-:W-:Y:S05]  /*9840*/  @!P0 BRA `(.L_x_161) ;  /* 0xfffffffc00f08947 */ /* 0x004fea000383ffff */
[----:B------:R-:W-:Y:S05]  /*9850*/  BRA `(.L_x_162) ;  /* 0xffffff9400107947 */ /* 0x000fea000383ffff */
.L_x_54:
[----:B---3--:R-:W-:-:S07]  /*9860*/  MOV R0, UR5 ;  /* 0x0000000500007c02 */ /* 0x008fce0008000f00 */
.L_x_163:
[----:B-1----:R1:W2:Y:S02]  /*9870*/  SYNCS.PHASECHK.TRANS64.TRYWAIT P0, [R0+URZ], R3 ;  /* 0x00000003000075a7 */ /* 0x0022a400080011ff */
[----:B--2---:R-:W-:Y:S05]  /*9880*/  @!P0 NANOSLEEP.SYNCS 0x989680 ;  /* 0x009896800000895d */ /* 0x004fea0003900000 */
[----:B------:R-:W2:Y:S02]  /*9890*/  @!P0 SYNCS.PHASECHK.TRANS64 P0, [R0+URZ], R3 ;  /* 0x00000003000085a7 */ /* 0x000ea400080010ff */
[----:B--2---:R-:W-:Y:S05]  /*98a0*/  @!P0 BRA `(.L_x_163) ;  /* 0xfffffffc00f08947 */ /* 0x004fea000383ffff */
[----:B------:R-:W-:Y:S05]  /*98b0*/  BRA `(.L_x_164) ;  /* 0xffffff94001c7947 */ /* 0x000fea000383ffff */
.L_x_55:
[----:B---3--:R-:W-:-:S07]  /*98c0*/  MOV R0, UR5 ;  /* 0x0000000500007c02 */ /* 0x008fce0008000f00 */
.L_x_165:
[----:B-1----:R1:W2:Y:S02]  /*98d0*/  SYNCS.PHASECHK.TRANS64.TRYWAIT P0, [R0+URZ], R3 ;  /* 0x00000003000075a7 */ /* 0x0022a400080011ff */
[----:B--2---:R-:W-:Y:S05]  /*98e0*/  @!P0 NANOSLEEP.SYNCS 0x989680 ;  /* 0x009896800000895d */ /* 0x004fea0003900000 */
[----:B------:R-:W2:Y:S02]  /*98f0*/  @!P0 SYNCS.PHASECHK.TRANS64 P0, [R0+URZ], R3 ;  /* 0x00000003000085a7 */ /* 0x000ea400080010ff */
[----:B--2---:R-:W-:Y:S05]  /*9900*/  @!P0 BRA `(.L_x_165) ;  /* 0xfffffffc00f08947 */ /* 0x004fea000383ffff */
[----:B------:R-:W-:Y:S05]  /*9910*/  BRA `(.L_x_166) ;  /* 0xffffff9400287947 */ /* 0x000fea000383ffff */
.L_x_56:
[----:B---3--:R-:W-:-:S07]  /*9920*/  MOV R0, UR5 ;  /* 0x0000000500007c02 */ /* 0x008fce0008000f00 */
.L_x_167:
[----:B-1----:R1:W2:Y:S02]  /*9930*/  SYNCS.PHASECHK.TRANS64.TRYWAIT P0, [R0+URZ], R3 ;  /* 0x00000003000075a7 */ /* 0x0022a400080011ff */
[----:B--2---:R-:W-:Y:S05]  /*9940*/  @!P0 NANOSLEEP.SYNCS 0x989680 ;  /* 0x009896800000895d */ /* 0x004fea0003900000 */
[----:B------:R-:W2:Y:S02]  /*9950*/  @!P0 SYNCS.PHASECHK.TRANS64 P0, [R0+URZ], R3 ;  /* 0x00000003000085a7 */ /* 0x000ea400080010ff */
[----:B--2---:R-:W-:Y:S05]  /*9960*/  @!P0 BRA `(.L_x_167) ;  /* 0xfffffffc00f08947 */ /* 0x004fea000383ffff */
[----:B------:R-:W-:Y:S05]  /*9970*/  BRA `(.L_x_168) ;  /* 0xffffff9400347947 */ /* 0x000fea000383ffff */
.L_x_57:
[----:B---3--:R-:W-:-:S07]  /*9980*/  MOV R0, UR5 ;  /* 0x0000000500007c02 */ /* 0x008fce0008000f00 */
.L_x_169:
[----:B-1----:R1:W2:Y:S02]  /*9990*/  SYNCS.PHASECHK.TRANS64.TRYWAIT P0, [R0+URZ], R3 ;  /* 0x00000003000075a7 */ /* 0x0022a400080011ff */
[----:B--2---:R-:W-:Y:S05]  /*99a0*/  @!P0 NANOSLEEP.SYNCS 0x989680 ;  /* 0x009896800000895d */ /* 0x004fea0003900000 */
[----:B------:R-:W2:Y:S02]  /*99b0*/  @!P0 SYNCS.PHASECHK.TRANS64 P0, [R0+URZ], R3 ;  /* 0x00000003000085a7 */ /* 0x000ea400080010ff */
[----:B--2---:R-:W-:Y:S05]  /*99c0*/  @!P0 BRA `(.L_x_169) ;  /* 0xfffffffc00f08947 */ /* 0x004fea000383ffff */
[----:B------:R-:W-:Y:S05]  /*99d0*/  BRA `(.L_x_170) ;  /* 0xffffff9400407947 */ /* 0x000fea000383ffff */
.L_x_58:
[----:B---3--:R-:W-:-:S07]  /*99e0*/  MOV R0, UR5 ;  /* 0x0000000500007c02 */ /* 0x008fce0008000f00 */
.L_x_171:
[----:B-1----:R1:W2:Y:S02]  /*99f0*/  SYNCS.PHASECHK.TRANS64.TRYWAIT P0, [R0+URZ], R3 ;  /* 0x00000003000075a7 */ /* 0x0022a400080011ff */
[----:B--2---:R-:W-:Y:S05]  /*9a00*/  @!P0 NANOSLEEP.SYNCS 0x989680 ;  /* 0x009896800000895d */ /* 0x004fea0003900000 */
[----:B------:R-:W2:Y:S02]  /*9a10*/  @!P0 SYNCS.PHASECHK.TRANS64 P0, [R0+URZ], R3 ;  /* 0x00000003000085a7 */ /* 0x000ea400080010ff */
[----:B--2---:R-:W-:Y:S05]  /*9a20*/  @!P0 BRA `(.L_x_171) ;  /* 0xfffffffc00f08947 */ /* 0x004fea000383ffff */
[----:B------:R-:W-:Y:S05]  /*9a30*/  BRA `(.L_x_172) ;  /* 0xffffff94004c7947 */ /* 0x000fea000383ffff */
.L_x_61:
[----:B-1----:R1:W2:Y:S02]  /*9a40*/  SYNCS.PHASECHK.TRANS64.TRYWAIT P0, [R0+URZ+0x190], R4 ;  /* 0x00019004000075a7 */ /* 0x0022a400080011ff */
[----:B--2---:R-:W-:Y:S05]  /*9a50*/  @!P0 NANOSLEEP.SYNCS 0x989680 ;  /* 0x009896800000895d */ /* 0x004fea0003900000 */
[----:B------:R-:W2:Y:S02]  /*9a60*/  @!P0 SYNCS.PHASECHK.TRANS64 P0, [R0+URZ+0x190], R4 ;  /* 0x00019004000085a7 */ /* 0x000ea400080010ff */
[----:B--2---:R-:W-:Y:S05]  /*9a70*/  @!P0 BRA `(.L_x_61) ;  /* 0xfffffffc00f08947 */ /* 0x004fea000383ffff */
[----:B------:R-:W-:Y:S05]  /*9a80*/  BRA `(.L_x_173) ;  /* 0xffffff9400ac7947 */ /* 0x000fea000383ffff */
.L_x_62:
[----:B------:R-:W-:-:S07]  /*9a90*/  MOV R0, UR5 ;  /* 0x0000000500007c02 */ /* 0x000fce0008000f00 */
.L_x_174:
[----:B-1----:R1:W2:Y:S02]  /*9aa0*/  SYNCS.PHASECHK.TRANS64.TRYWAIT P0, [R0+URZ+0x140], R5 ;  /* 0x00014005000075a7 */ /* 0x0022a400080011ff */
[----:B--2---:R-:W-:Y:S05]  /*9ab0*/  @!P0 NANOSLEEP.SYNCS 0x989680 ;  /* 0x009896800000895d */ /* 0x004fea0003900000 */
[----:B------:R-:W2:Y:S02]  /*9ac0*/  @!P0 SYNCS.PHASECHK.TRANS64 P0, [R0+URZ+0x140], R5 ;  /* 0x00014005000085a7 */ /* 0x000ea400080010ff */
[----:B--2---:R-:W-:Y:S05]  /*9ad0*/  @!P0 BRA `(.L_x_174) ;  /* 0xfffffffc00f08947 */ /* 0x004fea000383ffff */
[----:B------:R-:W-:Y:S05]  /*9ae0*/  BRA `(.L_x_175) ;  /* 0xffffff9400bc7947 */ /* 0x000fea000383ffff */
.L_x_63:
[----:B-1----:R1:W2:Y:S02]  /*9af0*/  SYNCS.PHASECHK.TRANS64.TRYWAIT P1, [R0+URZ+0x130], R4 ;  /* 0x00013004000075a7 */ /* 0x0022a400080211ff */
[----:B--2---:R-:W-:Y:S05]  /*9b00*/  @!P1 NANOSLEEP.SYNCS 0x989680 ;  /* 0x009896800000995d */ /* 0x004fea0003900000 */
[----:B------:R-:W2:Y:S02]  /*9b10*/  @!P1 SYNCS.PHASECHK.TRANS64 P1, [R0+URZ+0x130], R4 ;  /* 0x00013004000095a7 */ /* 0x000ea400080210ff */
[----:B--2---:R-:W-:Y:S05]  /*9b20*/  @!P1 BRA `(.L_x_63) ;  /* 0xfffffffc00f09947 */ /* 0x004fea000383ffff */
[----:B------:R-:W-:Y:S05]  /*9b30*/  BRA `(.L_x_176) ;  /* 0xffffff9400ec7947 */ /* 0x000fea000383ffff */
.L_x_66:
[----:B------:R-:W-:-:S07]  /*9b40*/  MOV R0, UR5 ;  /* 0x0000000500007c02 */ /* 0x000fce0008000f00 */
.L_x_177:
[----:B-1----:R1:W2:Y:S02]  /*9b50*/  SYNCS.PHASECHK.TRANS64.TRYWAIT P0, [R0+URZ+0x140], R2 ;  /* 0x00014002000075a7 */ /* 0x0022a400080011ff */
[----:B--2---:R-:W-:Y:S05]  /*9b60*/  @!P0 NANOSLEEP.SYNCS 0x989680 ;  /* 0x009896800000895d */ /* 0x004fea0003900000 */
[----:B------:R-:W2:Y:S02]  /*9b70*/  @!P0 SYNCS.PHASECHK.TRANS64 P0, [R0+URZ+0x140], R2 ;  /* 0x00014002000085a7 */ /* 0x000ea400080010ff */
[----:B--2---:R-:W-:Y:S05]  /*9b80*/  @!P0 BRA `(.L_x_177) ;  /* 0xfffffffc00f08947 */ /* 0x004fea000383ffff */
[----:B------:R-:W-:Y:S05]  /*9b90*/  BRA `(.L_x_65) ;  /* 0xffffff9800407947 */ /* 0x000fea000383ffff */
.L_x_75:
[----:B-1----:R-:W-:-:S04]  /*9ba0*/  MOV R4, UR6 ;  /* 0x0000000600047c02 */ /* 0x002fc80008000f00 */
[----:B------:R1:W2:Y:S03]  /*9bb0*/  SYNCS.PHASECHK.TRANS64.TRYWAIT P0, [R4+URZ+0x8], R5 ;  /* 0x00000805040075a7 */ /* 0x0002a600080011ff */
[----:B--2---:R-:W-:Y:S05]  /*9bc0*/  @!P0 NANOSLEEP.SYNCS 0x989680 ;  /* 0x009896800000895d */ /* 0x004fea0003900000 */
[----:B------:R-:W2:Y:S02]  /*9bd0*/  @!P0 SYNCS.PHASECHK.TRANS64 P0, [R4+URZ+0x8], R5 ;  /* 0x00000805040085a7 */ /* 0x000ea400080010ff */
[----:B--2---:R-:W-:Y:S05]  /*9be0*/  @!P0 BRA `(.L_x_75) ;  /* 0xfffffffc00ec8947 */ /* 0x004fea000383ffff */
[----:B------:R-:W-:Y:S05]  /*9bf0*/  BRA `(.L_x_74) ;  /* 0xffffff9800f47947 */ /* 0x000fea000383ffff */
.L_x_77:
[----:B------:R-:W-:Y:S01]  /*9c00*/  BSSY B0, `(.L_x_178) ;  /* 0x0000006000007945 */ /* 0x000fe20003800000 */
[----:B------:R-:W-:-:S07]  /*9c10*/  MOV R15, 0xffffffff ;  /* 0xffffffff000f7802 */ /* 0x000fce0000000f00 */
[----:B-1---5:R-:W-:Y:S05]  /*9c20*/  WARPSYNC.COLLECTIVE R15, `(.L_x_179) ;  /* 0x000000000f0c7348 */ /* 0x022fea0003c00000 */
[----:B------:R-:W-:Y:S02]  /*9c30*/  ELECT P6, UR79, PT ;  /* 0x00000000004f782f */ /* 0x000fe400038c0000 */
[----:B------:R-:W-:Y:S01]  /*9c40*/  MOV R14, UR79 ;  /* 0x0000004f000e7c02 */ /* 0x000fe20008000f00 */
[----:B-1---5:R-:W-:Y:S10]  /*9c50*/  ENDCOLLECTIVE ;  /* 0x000000000000791b */ /* 0x022ff40003800000 */
.L_x_179:
[----:B------:R-:W-:Y:S05]  /*9c60*/  BSYNC B0 ;  /* 0x0000000000007941 */ /* 0x000fea0003800000 */
.L_x_178:
[----:B------:R-:W-:Y:S05]  /*9c70*/  BRA `(.L_x_180) ;  /* 0xffffff9c00247947 */ /* 0x000fea000383ffff */
.L_x_79:
[----:B-1----:R-:W-:-:S04]  /*9c80*/  MOV R2, UR6 ;  /* 0x0000000600027c02 */ /* 0x002fc80008000f00 */
[----:B------:R1:W2:Y:S03]  /*9c90*/  SYNCS.PHASECHK.TRANS64.TRYWAIT P0, [R2+URZ+0x8], R3 ;  /* 0x00000803020075a7 */ /* 0x0002a600080011ff */
[----:B--2---:R-:W-:Y:S05]  /*9ca0*/  @!P0 NANOSLEEP.SYNCS 0x989680 ;  /* 0x009896800000895d */ /* 0x004fea0003900000 */
[----:B------:R-:W2:Y:S02]  /*9cb0*/  @!P0 SYNCS.PHASECHK.TRANS64 P0, [R2+URZ+0x8], R3 ;  /* 0x00000803020085a7 */ /* 0x000ea400080010ff */
[----:B--2---:R-:W-:Y:S05]  /*9cc0*/  @!P0 BRA `(.L_x_79) ;  /* 0xfffffffc00ec8947 */ /* 0x004fea000383ffff */
[----:B------:R-:W-:Y:S05]  /*9cd0*/  BRA `(.L_x_78) ;  /* 0xffffff9c00287947 */ /* 0x000fea000383ffff */
.L_x_80:
[----:B-1----:R1:W2:Y:S02]  /*9ce0*/  SYNCS.PHASECHK.TRANS64.TRYWAIT P0, [R0+URZ+0x130], R4 ;  /* 0x00013004000075a7 */ /* 0x0022a400080011ff */
[----:B--2---:R-:W-:Y:S05]  /*9cf0*/  @!P0 NANOSLEEP.SYNCS 0x989680 ;  /* 0x009896800000895d */ /* 0x004fea0003900000 */
[----:B------:R-:W2:Y:S02]  /*9d00*/  @!P0 SYNCS.PHASECHK.TRANS64 P0, [R0+URZ+0x130], R4 ;  /* 0x00013004000085a7 */ /* 0x000ea400080010ff */
[----:B--2---:R-:W-:Y:S05]  /*9d10*/  @!P0 BRA `(.L_x_80) ;  /* 0xfffffffc00f08947 */ /* 0x004fea000383ffff */
[----:B------:R-:W-:Y:S05]  /*9d20*/  BRA `(.L_x_181) ;  /* 0xffffffa000047947 */ /* 0x000fea000383ffff */
.L_x_82:
[----:B------:R-:W-:-:S07]  /*9d30*/  MOV R0, UR10 ;  /* 0x0000000a00007c02 */ /* 0x000fce0008000f00 */
.L_x_182:
[----:B-1----:R1:W2:Y:S02]  /*9d40*/  SYNCS.PHASECHK.TRANS64.TRYWAIT P0, [R0+URZ+0x170], R4 ;  /* 0x00017004000075a7 */ /* 0x0022a400080011ff */
[----:B--2---:R-:W-:Y:S05]  /*9d50*/  @!P0 NANOSLEEP.SYNCS 0x989680 ;  /* 0x009896800000895d */ /* 0x004fea0003900000 */
[----:B------:R-:W2:Y:S02]  /*9d60*/  @!P0 SYNCS.PHASECHK.TRANS64 P0, [R0+URZ+0x170], R4 ;  /* 0x00017004000085a7 */ /* 0x000ea400080010ff */
[----:B--2---:R-:W-:Y:S05]  /*9d70*/  @!P0 BRA `(.L_x_182) ;  /* 0xfffffffc00f08947 */ /* 0x004fea000383ffff */
[----:B------:R-:W-:Y:S05]  /*9d80*/  BRA `(.L_x_183) ;  /* 0xffffffa000507947 */ /* 0x000fea000383ffff */
.L_x_85:
[----:B------:R-:W-:Y:S07]  /*9d90*/  MOV R0, UR9 ;  /* 0x0000000900007c02 */ /* 0x000fee0008000f00 */
.L_x_184:
[----:B-1----:R1:W2:Y:S02]  /*9da0*/  SYNCS.PHASECHK.TRANS64.TRYWAIT P0, [R0+URZ], R4 ;  /* 0x00000004000075a7 */ /* 0x0022a400080011ff */
[----:B--2---:R-:W-:Y:S05]  /*9db0*/  @!P0 NANOSLEEP.SYNCS 0x989680 ;  /* 0x009896800000895d */ /* 0x004fea0003900000 */
[----:B------:R-:W2:Y:S02]  /*9dc0*/  @!P0 SYNCS.PHASECHK.TRANS64 P0, [R0+URZ], R4 ;  /* 0x00000004000085a7 */ /* 0x000ea400080010ff */
[----:B--2---:R-:W-:Y:S05]  /*9dd0*/  @!P0 BRA `(.L_x_184) ;  /* 0xfffffffc00f08947 */ /* 0x004fea000383ffff */
[----:B------:R-:W-:Y:S05]  /*9de0*/  BRA `(.L_x_84) ;  /* 0xffffffa000647947 */ /* 0x000fea000383ffff */
.L_x_89:
[----:B-1----:R-:W-:-:S07]  /*9df0*/  MOV R0, UR7 ;  /* 0x0000000700007c02 */ /* 0x002fce0008000f00 */
.L_x_185:
[----:B-1----:R1:W2:Y:S02]  /*9e00*/  SYNCS.PHASECHK.TRANS64.TRYWAIT P0, [R0+URZ], R2 ;  /* 0x00000002000075a7 */ /* 0x0022a400080011ff */
[----:B--2---:R-:W-:Y:S05]  /*9e10*/  @!P0 NANOSLEEP.SYNCS 0x989680 ;  /* 0x009896800000895d */ /* 0x004fea0003900000 */
[----:B------:R-:W2:Y:S02]  /*9e20*/  @!P0 SYNCS.PHASECHK.TRANS64 P0, [R0+URZ], R2 ;  /* 0x00000002000085a7 */ /* 0x000ea400080010ff */
[----:B--2---:R-:W-:Y:S05]  /*9e30*/  @!P0 BRA `(.L_x_185) ;  /* 0xfffffffc00f08947 */ /* 0x004fea000383ffff */
[----:B------:R-:W-:Y:S05]  /*9e40*/  BRA `(.L_x_186) ;  /* 0xffffffa400307947 */ /* 0x000fea000383ffff */
.L_x_90:
[----:B------:R-:W-:-:S07]  /*9e50*/  MOV R0, UR7 ;  /* 0x0000000700007c02 */ /* 0x000fce0008000f00 */
.L_x_187:
[----:B-1----:R1:W2:Y:S02]  /*9e60*/  SYNCS.PHASECHK.TRANS64.TRYWAIT P0, [R0+URZ], R3 ;  /* 0x00000003000075a7 */ /* 0x0022a400080011ff */
[----:B--2---:R-:W-:Y:S05]  /*9e70*/  @!P0 NANOSLEEP.SYNCS 0x989680 ;  /* 0x009896800000895d */ /* 0x004fea0003900000 */
[----:B------:R-:W2:Y:S02]  /*9e80*/  @!P0 SYNCS.PHASECHK.TRANS64 P0, [R0+URZ], R3 ;  /* 0x00000003000085a7 */ /* 0x000ea400080010ff */
[----:B--2---:R-:W-:Y:S05]  /*9e90*/  @!P0 BRA `(.L_x_187) ;  /* 0xfffffffc00f08947 */ /* 0x004fea000383ffff */
[----:B------:R-:W-:Y:S05]  /*9ea0*/  BRA `(.L_x_188) ;  /* 0xffffffa4003c7947 */ /* 0x000fea000383ffff */
.L_x_91:
[----:B------:R-:W-:-:S07]  /*9eb0*/  MOV R0, UR7 ;  /* 0x0000000700007c02 */ /* 0x000fce0008000f00 */
.L_x_189:
[----:B-1----:R1:W2:Y:S02]  /*9ec0*/  SYNCS.PHASECHK.TRANS64.TRYWAIT P0, [R0+URZ], R3 ;  /* 0x00000003000075a7 */ /* 0x0022a400080011ff */
[----:B--2---:R-:W-:Y:S05]  /*9ed0*/  @!P0 NANOSLEEP.SYNCS 0x989680 ;  /* 0x009896800000895d */ /* 0x004fea0003900000 */
[----:B------:R-:W2:Y:S02]  /*9ee0*/  @!P0 SYNCS.PHASECHK.TRANS64 P0, [R0+URZ], R3 ;  /* 0x00000003000085a7 */ /* 0x000ea400080010ff */
[----:B--2---:R-:W-:Y:S05]  /*9ef0*/  @!P0 BRA `(.L_x_189) ;  /* 0xfffffffc00f08947 */ /* 0x004fea000383ffff */
[----:B------:R-:W-:Y:S05]  /*9f00*/  BRA `(.L_x_190) ;  /* 0xffffffa400487947 */ /* 0x000fea000383ffff */
.L_x_94:
[----:B------:R-:W-:-:S07]  /*9f10*/  MOV R0, UR8 ;  /* 0x0000000800007c02 */ /* 0x000fce0008000f00 */
.L_x_191:
[----:B-1----:R1:W2:Y:S02]  /*9f20*/  SYNCS.PHASECHK.TRANS64.TRYWAIT P1, [R0+URZ+0x1b0], R2 ;  /* 0x0001b002000075a7 */ /* 0x0022a400080211ff */
[----:B--2---:R-:W-:Y:S05]  /*9f30*/  @!P1 NANOSLEEP.SYNCS 0x989680 ;  /* 0x009896800000995d */ /* 0x004fea0003900000 */
[----:B------:R-:W2:Y:S02]  /*9f40*/  @!P1 SYNCS.PHASECHK.TRANS64 P1, [R0+URZ+0x1b0], R2 ;  /* 0x0001b002000095a7 */ /* 0x000ea400080210ff */
[----:B--2---:R-:W-:Y:S05]  /*9f50*/  @!P1 BRA `(.L_x_191) ;  /* 0xfffffffc00f09947 */ /* 0x004fea000383ffff */
[----:B------:R-:W-:Y:S05]  /*9f60*/  BRA `(.L_x_192) ;  /* 0xffffffa400947947 */ /* 0x000fea000383ffff */
.L_x_99:
[----:B--2---:R2:W4:Y:S02]  /*9f70*/  SYNCS.PHASECHK.TRANS64.TRYWAIT P0, [R0+URZ+0x130], R2 ;  /* 0x00013002000075a7 */ /* 0x00452400080011ff */
[----:B----4-:R-:W-:Y:S05]  /*9f80*/  @!P0 NANOSLEEP.SYNCS 0x989680 ;  /* 0x009896800000895d */ /* 0x010fea0003900000 */
[----:B------:R-:W4:Y:S02]  /*9f90*/  @!P0 SYNCS.PHASECHK.TRANS64 P0, [R0+URZ+0x130], R2 ;  /* 0x00013002000085a7 */ /* 0x000f2400080010ff */
[----:B----4-:R-:W-:Y:S05]  /*9fa0*/  @!P0 BRA `(.L_x_99) ;  /* 0xfffffffc00f08947 */ /* 0x010fea000383ffff */
[----:B------:R-:W-:Y:S05]  /*9fb0*/  BRA `(.L_x_193) ;  /* 0xffffffa800a07947 */ /* 0x000fea000383ffff */
.L_x_102:
[----:B------:R-:W-:Y:S07]  /*9fc0*/  MOV R0, UR6 ;  /* 0x0000000600007c02 */ /* 0x000fee0008000f00 */
.L_x_194:
[----:B--2---:R2:W4:Y:S02]  /*9fd0*/  SYNCS.PHASECHK.TRANS64.TRYWAIT P0, [R0+URZ+0x128], R2 ;  /* 0x00012802000075a7 */ /* 0x00452400080011ff */
[----:B----4-:R-:W-:Y:S05]  /*9fe0*/  @!P0 NANOSLEEP.SYNCS 0x989680 ;  /* 0x009896800000895d */ /* 0x010fea0003900000 */
[----:B------:R-:W4:Y:S02]  /*9ff0*/  @!P0 SYNCS.PHASECHK.TRANS64 P0, [R0+URZ+0x128], R2 ;  /* 0x00012802000085a7 */ /* 0x000f2400080010ff */
[----:B----4-:R-:W-:Y:S05]  /*a000*/  @!P0 BRA `(.L_x_194) ;  /* 0xfffffffc00f08947 */ /* 0x010fea000383ffff */
[----:B------:R-:W-:Y:S05]  /*a010*/  BRA `(.L_x_101) ;  /* 0xffffffac00807947 */ /* 0x000fea000383ffff */
.L_x_105:
[----:B------:R-:W-:Y:S07]  /*a020*/  MOV R0, UR6 ;  /* 0x0000000600007c02 */ /* 0x000fee0008000f00 */
.L_x_195:
[----:B-1----:R1:W2:Y:S02]  /*a030*/  SYNCS.PHASECHK.TRANS64.TRYWAIT P0, [R0+URZ+0x110], R14 ;  /* 0x0001100e000075a7 */ /* 0x0022a400080011ff */
[----:B--2---:R-:W-:Y:S05]  /*a040*/  @!P0 NANOSLEEP.SYNCS 0x989680 ;  /* 0x009896800000895d */ /* 0x004fea0003900000 */
[----:B------:R-:W2:Y:S02]  /*a050*/  @!P0 SYNCS.PHASECHK.TRANS64 P0, [R0+URZ+0x110], R14 ;  /* 0x0001100e000085a7 */ /* 0x000ea400080010ff */
[----:B--2---:R-:W-:Y:S05]  /*a060*/  @!P0 BRA `(.L_x_195) ;  /* 0xfffffffc00f08947 */ /* 0x004fea000383ffff */
[----:B------:R-:W-:Y:S05]  /*a070*/  BRA `(.L_x_196) ;  /* 0xffffffac00f87947 */ /* 0x000fea000383ffff */
.L_x_106:
[----:B------:R-:W-:Y:S07]  /*a080*/  MOV R0, UR6 ;  /* 0x0000000600007c02 */ /* 0x000fee0008000f00 */
.L_x_197:
[----:B-1----:R1:W2:Y:S02]  /*a090*/  SYNCS.PHASECHK.TRANS64.TRYWAIT P0, [R0+URZ+0x118], R14 ;  /* 0x0001180e000075a7 */ /* 0x0022a400080011ff */
[----:B--2---:R-:W-:Y:S05]  /*a0a0*/  @!P0 NANOSLEEP.SYNCS 0x989680 ;  /* 0x009896800000895d */ /* 0x004fea0003900000 */
[----:B------:R-:W2:Y:S02]  /*a0b0*/  @!P0 SYNCS.PHASECHK.TRANS64 P0, [R0+URZ+0x118], R14 ;  /* 0x0001180e000085a7 */ /* 0x000ea400080010ff */
[----:B--2---:R-:W-:Y:S05]  /*a0c0*/  @!P0 BRA `(.L_x_197) ;  /* 0xfffffffc00f08947 */ /* 0x004fea000383ffff */
[----:B------:R-:W-:Y:S05]  /*a0d0*/  BRA `(.L_x_198) ;  /* 0xffffffb000747947 */ /* 0x000fea000383ffff */
.L_x_108:
[----:B------:R-:W-:-:S07]  /*a0e0*/  MOV R0, UR6 ;  /* 0x0000000600007c02 */ /* 0x000fce0008000f00 */
.L_x_199:
[----:B-1----:R1:W4:Y:S02]  /*a0f0*/  SYNCS.PHASECHK.TRANS64.TRYWAIT P0, [R0+URZ+0x110], R2 ;  /* 0x00011002000075a7 */ /* 0x00232400080011ff */
[----:B----4-:R-:W-:Y:S05]  /*a100*/  @!P0 NANOSLEEP.SYNCS 0x989680 ;  /* 0x009896800000895d */ /* 0x010fea0003900000 */
[----:B------:R-:W4:Y:S02]  /*a110*/  @!P0 SYNCS.PHASECHK.TRANS64 P0, [R0+URZ+0x110], R2 ;  /* 0x00011002000085a7 */ /* 0x000f2400080010ff */
[----:B----4-:R-:W-:Y:S05]  /*a120*/  @!P0 BRA `(.L_x_199) ;  /* 0xfffffffc00f08947 */ /* 0x010fea000383ffff */
[----:B------:R-:W-:Y:S05]  /*a130*/  BRA `(.L_x_200) ;  /* 0xffffffb000e47947 */ /* 0x000fea000383ffff */
.L_x_110:
[----:B--2---:R2:W4:Y:S02]  /*a140*/  SYNCS.PHASECHK.TRANS64.TRYWAIT P0, [R0+URZ+0x130], R2 ;  /* 0x00013002000075a7 */ /* 0x00452400080011ff */
[----:B----4-:R-:W-:Y:S05]  /*a150*/  @!P0 NANOSLEEP.SYNCS 0x989680 ;  /* 0x009896800000895d */ /* 0x010fea0003900000 */
[----:B------:R-:W4:Y:S02]  /*a160*/  @!P0 SYNCS.PHASECHK.TRANS64 P0, [R0+URZ+0x130], R2 ;  /* 0x00013002000085a7 */ /* 0x000f2400080010ff */
[----:B----4-:R-:W-:Y:S05]  /*a170*/  @!P0 BRA `(.L_x_110) ;  /* 0xfffffffc00f08947 */ /* 0x010fea000383ffff */
[----:B------:R-:W-:Y:S05]  /*a180*/  BRA `(.L_x_201) ;  /* 0xffffffb400c07947 */ /* 0x000fea000383ffff */
.L_x_123:
[----:B-1----:R1:W3:Y:S02]  /*a190*/  SYNCS.PHASECHK.TRANS64.TRYWAIT P1, [R0+URZ+0x100], R3 ;  /* 0x00010003000075a7 */ /* 0x0022e400080211ff */
[----:B---3--:R-:W-:Y:S05]  /*a1a0*/  @!P1 NANOSLEEP.SYNCS 0x989680 ;  /* 0x009896800000995d */ /* 0x008fea0003900000 */
[----:B------:R-:W3:Y:S02]  /*a1b0*/  @!P1 SYNCS.PHASECHK.TRANS64 P1, [R0+URZ+0x100], R3 ;  /* 0x00010003000095a7 */ /* 0x000ee400080210ff */
[----:B---3--:R-:W-:Y:S05]  /*a1c0*/  @!P1 BRA `(.L_x_123) ;  /* 0xfffffffc00f09947 */ /* 0x008fea000383ffff */
[----:B------:R-:W-:Y:S05]  /*a1d0*/  BRA `(.L_x_122) ;  /* 0xffffffc400607947 */ /* 0x000fea000383ffff */
.L_x_125:
[----:B--2---:R2:W3:Y:S02]  /*a1e0*/  SYNCS.PHASECHK.TRANS64.TRYWAIT P0, [R192+URZ+0x150], R4 ;  /* 0x00015004c00075a7 */ /* 0x0044e400080011ff */
[----:B---3--:R-:W-:Y:S05]  /*a1f0*/  @!P0 NANOSLEEP.SYNCS 0x989680 ;  /* 0x009896800000895d */ /* 0x008fea0003900000 */
[----:B------:R-:W3:Y:S02]  /*a200*/  @!P0 SYNCS.PHASECHK.TRANS64 P0, [R192+URZ+0x150], R4 ;  /* 0x00015004c00085a7 */ /* 0x000ee400080010ff */
[----:B---3--:R-:W-:Y:S05]  /*a210*/  @!P0 BRA `(.L_x_125) ;  /* 0xfffffffc00f08947 */ /* 0x008fea000383ffff */
[----:B------:R-:W-:Y:S05]  /*a220*/  BRA `(.L_x_124) ;  /* 0xffffffc400bc7947 */ /* 0x000fea000383ffff */
.L_x_134:
[----:B--2---:R2:W3:Y:S02]  /*a230*/  SYNCS.PHASECHK.TRANS64.TRYWAIT P0, [R5+URZ+0x100], R3 ;  /* 0x00010003050075a7 */ /* 0x0044e400080011ff */
[----:B---3--:R-:W-:Y:S05]  /*a240*/  @!P0 NANOSLEEP.SYNCS 0x989680 ;  /* 0x009896800000895d */ /* 0x008fea0003900000 */
[----:B------:R-:W3:Y:S02]  /*a250*/  @!P0 SYNCS.PHASECHK.TRANS64 P0, [R5+URZ+0x100], R3 ;  /* 0x00010003050085a7 */ /* 0x000ee400080010ff */
[----:B---3--:R-:W-:Y:S05]  /*a260*/  @!P0 BRA `(.L_x_134) ;  /* 0xfffffffc00f08947 */ /* 0x008fea000383ffff */
[----:B------:R-:W-:Y:S05]  /*a270*/  BRA `(.L_x_133) ;  /* 0xffffffd800c87947 */ /* 0x000fea000383ffff */
        .weak           $__internal_0_$__cuda_sm10x_tcgen05_guardrail_trap_col_being_dealloced_not_returned_by_alloc
        .type           $__internal_0_$__cuda_sm10x_tcgen05_guardrail_trap_col_being_dealloced_not_returned_by_alloc,@function
        .size           $__internal_0_$__cuda_sm10x_tcgen05_guardrail_trap_col_being_dealloced_not_returned_by_alloc,($__internal_1_$__cuda_sm10x_tcgen05_guardrail_trap_phase_invalid_during_alloc - $__internal_0_$__cuda_sm10x_tcgen05_guardrail_trap_col_being_dealloced_not_returned_by_alloc)
$__internal_0_$__cuda_sm10x_tcgen05_guardrail_trap_col_being_dealloced_not_returned_by_alloc:
[----:B------:R-:W-:Y:S05]  /*a280*/  BPT.TRAP 0x1 ;  /* 0x000000040000795c */ /* 0x000fea0000300000 */
[----:B------:R-:W-:-:S04]  /*a290*/  HFMA2 R3, -RZ, RZ, 0, 0 ;  /* 0x00000000ff037431 */ /* 0x000fc800000001ff */
[----:B------:R-:W-:Y:S05]  /*a2a0*/  RET.REL.NODEC R2 `(_ZN7cutlass13device_kernelINS_4gemm6kernel13GemmUniversalIN4cute5tupleIJiiiiEEENS1_10collective13CollectiveMmaINS1_35MainloopSm100TmaUmmaWarpSpecializedILi16ELi2ELi4ENS5_IJNS4_1CILi2EEENSA_ILi1EEESC_EEEEENS5_IJNSA_ILi256EEENSA_ILi128EEENSA_ILi64EEEEEENS_12float_e4m3_tENS5_IJlSC_lEEESJ_SK_NS4_8TiledMMAINS4_8MMA_AtomIJNS4_10MMA_TraitsINS4_25SM100_MMA_F8F6F4_2x1SM_SSEJSJ_SJ_fSF_SG_NS4_17integral_constantINS4_4UMMA5MajorELSR_0EEESS_NSP_INSQ_7ScaleInELST_0EEESU_EEEEEENS4_6LayoutINS5_IJSC_SC_SC_EEENS5_IJNSA_ILi0EEESZ_SZ_EEEEENS5_IJNS4_10UnderscoreES12_S12_EEEEENS4_18SM100_TMA_2SM_LOADENS4_14ComposedLayoutINS4_7SwizzleILi2ELi4ELi3EEENS4_18smem_ptr_flag_bitsILi8EEENSX_INS5_IJNSA_ILi8EEESH_EEENS5_IJSH_SC_EEEEEEEvNS4_8identityES15_S1F_vS1G_EENS_8epilogue10collective18CollectiveEpilogueINS1I_23Sm100TmaWarpSpecializedILi2ELi2ELi64ELb0ELb0EEEJNS5_IJSG_SG_SH_EEENS5_IJNSX_ISG_SC_EENSX_ISH_SC_EEEEESJ_SK_SJ_SK_NS1I_6fusion15FusionCallbacksIS1M_NS1R_23LinCombPerRowBiasEltActINS1I_6thread4ReLuESJ_fSJ_SJ_fLi16ELNS_15FloatRoundStyleE2EEES1N_S1Q_JEEENS4_5SM1004TMEM4LOAD26SM100_TMEM_LOAD_32dp32b64xENS4_13SM90_TMA_LOADES1F_NS4_39AutoVectorizingCopyWithAssumedAlignmentILi128EEENS4_14SM90_TMA_STOREES1F_S25_S25_EEEvvEEEEvNT_6ParamsE) ;  /* 0xffffff5c02547950 */ /* 0x000fea0003c3ffff */
        .weak           $__internal_1_$__cuda_sm10x_tcgen05_guardrail_trap_phase_invalid_during_alloc
        .type           $__internal_1_$__cuda_sm10x_tcgen05_guardrail_trap_phase_invalid_during_alloc,@function
        .size           $__internal_1_$__cuda_sm10x_tcgen05_guardrail_trap_phase_invalid_during_alloc,($__internal_2_$__cuda_sm10x_tcgen05_guardrail_trap_unallocated_columns_being_dealloced - $__internal_1_$__cuda_sm10x_tcgen05_guardrail_trap_phase_invalid_during_alloc)
$__internal_1_$__cuda_sm10x_tcgen05_guardrail_trap_phase_invalid_during_alloc:
[----:B------:R-:W-:Y:S05]  /*a2b0*/  BPT.TRAP 0x1 ;  /* 0x000000040000795c */ /* 0x000fea0000300000 */
[----:B------:R-:W-:-:S04]  /*a2c0*/  MOV R3, 0x0 ;  /* 0x0000000000037802 */ /* 0x000fc80000000f00 */
[----:B------:R-:W-:Y:S05]  /*a2d0*/  RET.REL.NODEC R2 `(_ZN7cutlass13device_kernelINS_4gemm6kernel13GemmUniversalIN4cute5tupleIJiiiiEEENS1_10collective13CollectiveMmaINS1_35MainloopSm100TmaUmmaWarpSpecializedILi16ELi2ELi4ENS5_IJNS4_1CILi2EEENSA_ILi1EEESC_EEEEENS5_IJNSA_ILi256EEENSA_ILi128EEENSA_ILi64EEEEEENS_12float_e4m3_tENS5_IJlSC_lEEESJ_SK_NS4_8TiledMMAINS4_8MMA_AtomIJNS4_10MMA_TraitsINS4_25SM100_MMA_F8F6F4_2x1SM_SSEJSJ_SJ_fSF_SG_NS4_17integral_constantINS4_4UMMA5MajorELSR_0EEESS_NSP_INSQ_7ScaleInELST_0EEESU_EEEEEENS4_6LayoutINS5_IJSC_SC_SC_EEENS5_IJNSA_ILi0EEESZ_SZ_EEEEENS5_IJNS4_10UnderscoreES12_S12_EEEEENS4_18SM100_TMA_2SM_LOADENS4_14ComposedLayoutINS4_7SwizzleILi2ELi4ELi3EEENS4_18smem_ptr_flag_bitsILi8EEENSX_INS5_IJNSA_ILi8EEESH_EEENS5_IJSH_SC_EEEEEEEvNS4_8identityES15_S1F_vS1G_EENS_8epilogue10collective18CollectiveEpilogueINS1I_23Sm100TmaWarpSpecializedILi2ELi2ELi64ELb0ELb0EEEJNS5_IJSG_SG_SH_EEENS5_IJNSX_ISG_SC_EENSX_ISH_SC_EEEEESJ_SK_SJ_SK_NS1I_6fusion15FusionCallbacksIS1M_NS1R_23LinCombPerRowBiasEltActINS1I_6thread4ReLuESJ_fSJ_SJ_fLi16ELNS_15FloatRoundStyleE2EEES1N_S1Q_JEEENS4_5SM1004TMEM4LOAD26SM100_TMEM_LOAD_32dp32b64xENS4_13SM90_TMA_LOADES1F_NS4_39AutoVectorizingCopyWithAssumedAlignmentILi128EEENS4_14SM90_TMA_STOREES1F_S25_S25_EEEvvEEEEvNT_6ParamsE) ;  /* 0xffffff5c02487950 */ /* 0x000fea0003c3ffff */
        .weak           $__internal_2_$__cuda_sm10x_tcgen05_guardrail_trap_unallocated_columns_being_dealloced
        .type           $__internal_2_$__cuda_sm10x_tcgen05_guardrail_trap_unallocated_columns_being_dealloced,@function
        .size           $__internal_2_$__cuda_sm10x_tcgen05_guardrail_trap_unallocated_columns_being_dealloced,(.L_x_203 - $__internal_2_$__cuda_sm10x_tcgen05_guardrail_trap_unallocated_columns_being_dealloced)
$__internal_2_$__cuda_sm10x_tcgen05_guardrail_trap_unallocated_columns_being_dealloced:
[----:B------:R-:W-:Y:S05]  /*a2e0*/  BPT.TRAP 0x1 ;  /* 0x000000040000795c */ /* 0x000fea0000300000 */
[----:B------:R-:W-:-:S04]  /*a2f0*/  HFMA2 R3, -RZ, RZ, 0, 0 ;  /* 0x00000000ff037431 */ /* 0x000fc800000001ff */
[----:B------:R-:W-:Y:S05]  /*a300*/  RET.REL.NODEC R2 `(_ZN7cutlass13device_kernelINS_4gemm6kernel13GemmUniversalIN4cute5tupleIJiiiiEEENS1_10collective13CollectiveMmaINS1_35MainloopSm100TmaUmmaWarpSpecializedILi16ELi2ELi4ENS5_IJNS4_1CILi2EEENSA_ILi1EEESC_EEEEENS5_IJNSA_ILi256EEENSA_ILi128EEENSA_ILi64EEEEEENS_12float_e4m3_tENS5_IJlSC_lEEESJ_SK_NS4_8TiledMMAINS4_8MMA_AtomIJNS4_10MMA_TraitsINS4_25SM100_MMA_F8F6F4_2x1SM_SSEJSJ_SJ_fSF_SG_NS4_17integral_constantINS4_4UMMA5MajorELSR_0EEESS_NSP_INSQ_7ScaleInELST_0EEESU_EEEEEENS4_6LayoutINS5_IJSC_SC_SC_EEENS5_IJNSA_ILi0EEESZ_SZ_EEEEENS5_IJNS4_10UnderscoreES12_S12_EEEEENS4_18SM100_TMA_2SM_LOADENS4_14ComposedLayoutINS4_7SwizzleILi2ELi4ELi3EEENS4_18smem_ptr_flag_bitsILi8EEENSX_INS5_IJNSA_ILi8EEESH_EEENS5_IJSH_SC_EEEEEEEvNS4_8identityES15_S1F_vS1G_EENS_8epilogue10collective18CollectiveEpilogueINS1I_23Sm100TmaWarpSpecializedILi2ELi2ELi64ELb0ELb0EEEJNS5_IJSG_SG_SH_EEENS5_IJNSX_ISG_SC_EENSX_ISH_SC_EEEEESJ_SK_SJ_SK_NS1I_6fusion15FusionCallbacksIS1M_NS1R_23LinCombPerRowBiasEltActINS1I_6thread4ReLuESJ_fSJ_SJ_fLi16ELNS_15FloatRoundStyleE2EEES1N_S1Q_JEEENS4_5SM1004TMEM4LOAD26SM100_TMEM_LOAD_32dp32b64xENS4_13SM90_TMA_LOADES1F_NS4_39AutoVectorizingCopyWithAssumedAlignmentILi128EEENS4_14SM90_TMA_STOREES1F_S25_S25_EEEvvEEEEvNT_6ParamsE) ;  /* 0xffffff5c023c7950 */ /* 0x000fea0003c3ffff */
.L_x_202:
[----:B------:R-:W-:-:S00]  /*a310*/  BRA `(.L_x_202) ;  /* 0xfffffffc00fc7947 */ /* 0x000fc0000383ffff */
[----:B------:R-:W-:-:S00]  /*a320*/  NOP ;  /* 0x0000000000007918 */ /* 0x000fc00000000000 */
        /* <DEDUP_REMOVED lines=13> */
.L_x_203:


//--------------------- .nv.global.init           --------------------------
	.section	.nv.global.init,"aw",@progbits
.nv.global.init:
	.type		$str$27,@object
	.size		$str$27,($str$28 - $str$27)
$str$27:
        /*0000*/ 	.byte	0x28, 0x61, 0x64, 0x64, 0x72, 0x65, 0x73, 0x73, 0x20, 0x26, 0x20, 0x6d, 0x61, 0x73, 0x6b, 0x29
        /*0010*/ 	.byte	0x20, 0x3d, 0x3d, 0x20, 0x30, 0x00
	.type		$str$28,@object
	.size		$str$28,($str$26 - $str$28)
$str$28:
        /*0016*/ 	.byte	0x2f, 0x74, 0x6d, 0x70, 0x2f, 0x63, 0x75, 0x74, 0x6c, 0x61, 0x73, 0x73, 0x5f, 0x73, 0x77, 0x65
        /*0026*/ 	.byte	0x65, 0x70, 0x5f, 0x73, 0x72, 0x63, 0x2f, 0x69, 0x6e, 0x63, 0x6c, 0x75, 0x64, 0x65, 0x2f, 0x63
        /*0036*/ 	.byte	0x75, 0x74, 0x65, 0x2f, 0x70, 0x6f, 0x69, 0x6e, 0x74, 0x65, 0x72, 0x5f, 0x66, 0x6c, 0x61, 0x67
        /*0046*/ 	.byte	0x67, 0x65, 0x64, 0x2e, 0x68, 0x70, 0x70, 0x00
	.type		$str$26,@object
	.size		$str$26,($str$25 - $str$26)
$str$26:
        /*004e*/ 	.byte	0x2f, 0x74, 0x6d, 0x70, 0x2f, 0x63, 0x75, 0x74, 0x6c, 0x61, 0x73, 0x73, 0x5f, 0x73, 0x77, 0x65
        /*005e*/ 	.byte	0x65, 0x70, 0x5f, 0x73, 0x72, 0x63, 0x2f, 0x69, 0x6e, 0x63, 0x6c, 0x75, 0x64, 0x65, 0x2f, 0x63
        /*006e*/ 	.byte	0x75, 0x74, 0x65, 0x2f, 0x61, 0x74, 0x6f, 0x6d, 0x2f, 0x63, 0x6f, 0x70, 0x79, 0x5f, 0x74, 0x72
        /*007e*/ 	.byte	0x61, 0x69, 0x74, 0x73, 0x5f, 0x73, 0x6d, 0x31, 0x30, 0x30, 0x2e, 0x68, 0x70, 0x70, 0x00
	.type		$str$25,@object
	.size		$str$25,(__unnamed_1 - $str$25)
$str$25:
        /*008d*/ 	.byte	0x28, 0x28, 0x75, 0x69, 0x6e, 0x74, 0x33, 0x32, 0x5f, 0x74, 0x28, 0x74, 0x68, 0x72, 0x65, 0x61
        /*009d*/ 	.byte	0x64, 0x49, 0x64, 0x78, 0x2e, 0x78, 0x29, 0x20, 0x2f, 0x20, 0x33, 0x32, 0x29, 0x20, 0x25, 0x20
        /*00ad*/ 	.byte	0x34, 0x29, 0x20, 0x3d, 0x3d, 0x20, 0x28, 0x28, 0x28, 0x74, 0x6d, 0x65, 0x6d, 0x5f, 0x61, 0x64
        /*00bd*/ 	.byte	0x64, 0x72, 0x20, 0x3e, 0x3e, 0x20, 0x31, 0x36, 0x29, 0x20, 0x2f, 0x20, 0x33, 0x32, 0x29, 0x20
        /*00cd*/ 	.byte	0x25, 0x20, 0x34, 0x29, 0x00
	.type		__unnamed_1,@object
	.size		__unnamed_1,(__unnamed_2 - __unnamed_1)
__unnamed_1:
        /*00d2*/ 	.byte	0x61, 0x75, 0x74, 0x6f, 0x20, 0x63, 0x75, 0x74, 0x65, 0x3a, 0x3a, 0x61, 0x73, 0x5f, 0x70, 0x6f
        /* <DEDUP_REMOVED lines=24> */
        /*0262*/ 	.byte	0x43, 0x3c, 0x38, 0x31, 0x39, 0x32, 0x3e, 0x3e, 0x3e, 0x3e, 0x5d, 0x00
	.type		__unnamed_2,@object
	.size		__unnamed_2,(.L_2 - __unnamed_2)
__unnamed_2:
        /* <DEDUP_REMOVED lines=42> */
        /*050e*/ 	.byte	0x3e, 0x3e, 0x3e, 0x3e, 0x5d, 0x00
.L_2:


//--------------------- .nv.shared._ZN7cutlass13device_kernelINS_4gemm6kernel13GemmUniversalIN4cute5tupleIJiiiiEEENS1_10collective13CollectiveMmaINS1_35MainloopSm100TmaUmmaWarpSpecializedILi16ELi2ELi4ENS5_IJNS4_1CILi2EEENSA_ILi1EEESC_EEEEENS5_IJNSA_ILi256EEENSA_ILi128EEENSA_ILi64EEEEEENS_12float_e4m3_tENS5_IJlSC_lEEESJ_SK_NS4_8TiledMMAINS4_8MMA_AtomIJNS4_10MMA_TraitsINS4_25SM100_MMA_F8F6F4_2x1SM_SSEJSJ_SJ_fSF_SG_NS4_17integral_constantINS4_4UMMA5MajorELSR_0EEESS_NSP_INSQ_7ScaleInELST_0EEESU_EEEEEENS4_6LayoutINS5_IJSC_SC_SC_EEENS5_IJNSA_ILi0EEESZ_SZ_EEEEENS5_IJNS4_10UnderscoreES12_S12_EEEEENS4_18SM100_TMA_2SM_LOADENS4_14ComposedLayoutINS4_7SwizzleILi2ELi4ELi3EEENS4_18smem_ptr_flag_bitsILi8EEENSX_INS5_IJNSA_ILi8EEESH_EEENS5_IJSH_SC_EEEEEEEvNS4_8identityES15_S1F_vS1G_EENS_8epilogue10collective18CollectiveEpilogueINS1I_23Sm100TmaWarpSpecializedILi2ELi2ELi64ELb0ELb0EEEJNS5_IJSG_SG_SH_EEENS5_IJNSX_ISG_SC_EENSX_ISH_SC_EEEEESJ_SK_SJ_SK_NS1I_6fusion15FusionCallbacksIS1M_NS1R_23LinCombPerRowBiasEltActINS1I_6thread4ReLuESJ_fSJ_SJ_fLi16ELNS_15FloatRoundStyleE2EEES1N_S1Q_JEEENS4_5SM1004TMEM4LOAD26SM100_TMEM_LOAD_32dp32b64xENS4_13SM90_TMA_LOADES1F_NS4_39AutoVectorizingCopyWithAssumedAlignmentILi128EEENS4_14SM90_TMA_STOREES1F_S25_S25_EEEvvEEEEvNT_6ParamsE --------------------------
	.section	.nv.shared._ZN7cutlass13device_kernelINS_4gemm6kernel13GemmUniversalIN4cute5tupleIJiiiiEEENS1_10collective13CollectiveMmaINS1_35MainloopSm100TmaUmmaWarpSpecializedILi16ELi2ELi4ENS5_IJNS4_1CILi2EEENSA_ILi1EEESC_EEEEENS5_IJNSA_ILi256EEENSA_ILi128EEENSA_ILi64EEEEEENS_12float_e4m3_tENS5_IJlSC_lEEESJ_SK_NS4_8TiledMMAINS4_8MMA_AtomIJNS4_10MMA_TraitsINS4_25SM100_MMA_F8F6F4_2x1SM_SSEJSJ_SJ_fSF_SG_NS4_17integral_constantINS4_4UMMA5MajorELSR_0EEESS_NSP_INSQ_7ScaleInELST_0EEESU_EEEEEENS4_6LayoutINS5_IJSC_SC_SC_EEENS5_IJNSA_ILi0EEESZ_SZ_EEEEENS5_IJNS4_10UnderscoreES12_S12_EEEEENS4_18SM100_TMA_2SM_LOADENS4_14ComposedLayoutINS4_7SwizzleILi2ELi4ELi3EEENS4_18smem_ptr_flag_bitsILi8EEENSX_INS5_IJNSA_ILi8EEESH_EEENS5_IJSH_SC_EEEEEEEvNS4_8identityES15_S1F_vS1G_EENS_8epilogue10collective18CollectiveEpilogueINS1I_23Sm100TmaWarpSpecializedILi2ELi2ELi64ELb0ELb0EEEJNS5_IJSG_SG_SH_EEENS5_IJNSX_ISG_SC_EENSX_ISH_SC_EEEEESJ_SK_SJ_SK_NS1I_6fusion15FusionCallbacksIS1M_NS1R_23LinCombPerRowBiasEltActINS1I_6thread4ReLuESJ_fSJ_SJ_fLi16ELNS_15FloatRoundStyleE2EEES1N_S1Q_JEEENS4_5SM1004TMEM4LOAD26SM100_TMEM_LOAD_32dp32b64xENS4_13SM90_TMA_LOADES1F_NS4_39AutoVectorizingCopyWithAssumedAlignmentILi128EEENS4_14SM90_TMA_STOREES1F_S25_S25_EEEvvEEEEvNT_6ParamsE,"aw",@nobits
	.sectionflags	@""
	.align	16
	.zero		1024


//--------------------- .nv.shared.reserved.0     --------------------------
	.section	.nv.shared.reserved.0,"aw",@nobits
	.weak		__nv_reservedSMEM_offset_0_alias
	.size		__nv_reservedSMEM_offset_0_alias, 0, 64
	.other		__nv_reservedSMEM_offset_0_alias,@"STO_CUDA_RESERVED_SHARED STV_DEFAULT"
__nv_reservedSMEM_offset_0_alias:
	.zero		0
.nv.shared.reserved.0:
	.zero		64
	.weak		__nv_reservedSMEM_tcgen05_partition
	.type		__nv_reservedSMEM_tcgen05_partition,@object
	.size		__nv_reservedSMEM_tcgen05_partition,(.L_0 - __nv_reservedSMEM_tcgen05_partition)
__nv_reservedSMEM_tcgen05_partition:
	.zero		32
.L_0:


//--------------------- .nv.global                --------------------------
	.section	.nv.global,"aw",@nobits
.nv.global:
	.type		_ZN39_INTERNAL_f1d60ac4_4_k_cu_32a8108b_29484cute1_E,@object
	.size		_ZN39_INTERNAL_f1d60ac4_4_k_cu_32a8108b_29484cute1_E,(_ZN39_INTERNAL_f1d60ac4_4_k_cu_32a8108b_29484cuda3std3__45__cpo6cbeginE - _ZN39_INTERNAL_f1d60ac4_4_k_cu_32a8108b_29484cute1_E)
_ZN39_INTERNAL_f1d60ac4_4_k_cu_32a8108b_29484cute1_E:
	.zero		1
	.type		_ZN39_INTERNAL_f1d60ac4_4_k_cu_32a8108b_29484cuda3std3__45__cpo6cbeginE,@object
	.size		_ZN39_INTERNAL_f1d60ac4_4_k_cu_32a8108b_29484cuda3std3__45__cpo6cbeginE,(_ZN39_INTERNAL_f1d60ac4_4_k_cu_32a8108b_29484cuda3std3__48in_placeE - _ZN39_INTERNAL_f1d60ac4_4_k_cu_32a8108b_29484cuda3std3__45__cpo6cbeginE)
_ZN39_INTERNAL_f1d60ac4_4_k_cu_32a8108b_29484cuda3std3__45__cpo6cbeginE:
	.zero		1
	.type		_ZN39_INTERNAL_f1d60ac4_4_k_cu_32a8108b_29484cuda3std3__48in_placeE,@object
	.size		_ZN39_INTERNAL_f1d60ac4_4_k_cu_32a8108b_29484cuda3std3__48in_placeE,(_ZN39_INTERNAL_f1d60ac4_4_k_cu_32a8108b_29484cuda3std6ranges3__45__cpo9iter_moveE - _ZN39_INTERNAL_f1d60ac4_4_k_cu_32a8108b_29484cuda3std3__48in_placeE)
_ZN39_INTERNAL_f1d60ac4_4_k_cu_32a8108b_29484cuda3std3__48in_placeE:
	.zero		1
	.type		_ZN39_INTERNAL_f1d60ac4_4_k_cu_32a8108b_29484cuda3std6ranges3__45__cpo9iter_moveE,@object
	.size		_ZN39_INTERNAL_f1d60ac4_4_k_cu_32a8108b_29484cuda3std6ranges3__45__cpo9iter_moveE,(_ZN39_INTERNAL_f1d60ac4_4_k_cu_32a8108b_29484cuda3std3__45__cpo5beginE - _ZN39_INTERNAL_f1d60ac4_4_k_cu_32a8108b_29484cuda3std6ranges3__45__cpo9iter_moveE)
_ZN39_INTERNAL_f1d60ac4_4_k_cu_32a8108b_29484cuda3std6ranges3__45__cpo9iter_moveE:
	.zero		1
	.type		_ZN39_INTERNAL_f1d60ac4_4_k_cu_32a8108b_29484cuda3std3__45__cpo5beginE,@object
	.size		_ZN39_INTERNAL_f1d60ac4_4_k_cu_32a8108b_29484cuda3std3__45__cpo5beginE,(_ZN39_INTERNAL_f1d60ac4_4_k_cu_32a8108b_29484cuda3std3__441_GLOBAL__N__f1d60ac4_4_k_cu_32a8108b_29486ignoreE - _ZN39_INTERNAL_f1d60ac4_4_k_cu_32a8108b_29484cuda3std3__45__cpo5beginE)
_ZN39_INTERNAL_f1d60ac4_4_k_cu_32a8108b_29484cuda3std3__45__cpo5beginE:
	.zero		1
	.type		_ZN39_INTERNAL_f1d60ac4_4_k_cu_32a8108b_29484cuda3std3__441_GLOBAL__N__f1d60ac4_4_k_cu_32a8108b_29486ignoreE,@object
	.size		_ZN39_INTERNAL_f1d60ac4_4_k_cu_32a8108b_29484cuda3std3__441_GLOBAL__N__f1d60ac4_4_k_cu_32a8108b_29486ignoreE,(_ZN39_INTERNAL_f1d60ac4_4_k_cu_32a8108b_29484cute7productE - _ZN39_INTERNAL_f1d60ac4_4_k_cu_32a8108b_29484cuda3std3__441_GLOBAL__N__f1d60ac4_4_k_cu_32a8108b_29486ignoreE)
_ZN39_INTERNAL_f1d60ac4_4_k_cu_32a8108b_29484cuda3std3__441_GLOBAL__N__f1d60ac4_4_k_cu_32a8108b_29486ignoreE:
	.zero		1
	.type		_ZN39_INTERNAL_f1d60ac4_4_k_cu_32a8108b_29484cute7productE,@object
	.size		_ZN39_INTERNAL_f1d60ac4_4_k_cu_32a8108b_29484cute7productE,(_ZN39_INTERNAL_f1d60ac4_4_k_cu_32a8108b_29484cuda3std3__45__cpo3endE - _ZN39_INTERNAL_f1d60ac4_4_k_cu_32a8108b_29484cute7productE)
_ZN39_INTERNAL_f1d60ac4_4_k_cu_32a8108b_29484cute7productE:
	.zero		1
	.type		_ZN39_INTERNAL_f1d60ac4_4_k_cu_32a8108b_29484cuda3std3__45__cpo3endE,@object
	.size		_ZN39_INTERNAL_f1d60ac4_4_k_cu_32a8108b_29484cuda3std3__45__cpo3endE,(_ZN39_INTERNAL_f1d60ac4_4_k_cu_32a8108b_29484cuda3std3__419piecewise_constructE - _ZN39_INTERNAL_f1d60ac4_4_k_cu_32a8108b_29484cuda3std3__45__cpo3endE)
_ZN39_INTERNAL_f1d60ac4_4_k_cu_32a8108b_29484cuda3std3__45__cpo3endE:
	.zero		1
	.type		_ZN39_INTERNAL_f1d60ac4_4_k_cu_32a8108b_29484cuda3std3__419piecewise_constructE,@object
	.size		_ZN39_INTERNAL_f1d60ac4_4_k_cu_32a8108b_29484cuda3std3__419piecewise_constructE,(_ZN39_INTERNAL_f1d60ac4_4_k_cu_32a8108b_29484cuda3std3__45__cpo4cendE - _ZN39_INTERNAL_f1d60ac4_4_k_cu_32a8108b_29484cuda3std3__419piecewise_constructE)
_ZN39_INTERNAL_f1d60ac4_4_k_cu_32a8108b_29484cuda3std3__419piecewise_constructE:
	.zero		1
	.type		_ZN39_INTERNAL_f1d60ac4_4_k_cu_32a8108b_29484cuda3std3__45__cpo4cendE,@object
	.size		_ZN39_INTERNAL_f1d60ac4_4_k_cu_32a8108b_29484cuda3std3__45__cpo4cendE,(_ZN39_INTERNAL_f1d60ac4_4_k_cu_32a8108b_29484cuda3std6ranges3__45__cpo4swapE - _ZN39_INTERNAL_f1d60ac4_4_k_cu_32a8108b_29484cuda3std3__45__cpo4cendE)
_ZN39_INTERNAL_f1d60ac4_4_k_cu_32a8108b_29484cuda3std3__45__cpo4cendE:
	.zero		1
	.type		_ZN39_INTERNAL_f1d60ac4_4_k_cu_32a8108b_29484cuda3std6ranges3__45__cpo4swapE,@object
	.size		_ZN39_INTERNAL_f1d60ac4_4_k_cu_32a8108b_29484cuda3std6ranges3__45__cpo4swapE,(.L_10 - _ZN39_INTERNAL_f1d60ac4_4_k_cu_32a8108b_29484cuda3std6ranges3__45__cpo4swapE)
_ZN39_INTERNAL_f1d60ac4_4_k_cu_32a8108b_29484cuda3std6ranges3__45__cpo4swapE:
	.zero		1
.L_10:


//--------------------- .nv.constant0._ZN7cutlass13device_kernelINS_4gemm6kernel13GemmUniversalIN4cute5tupleIJiiiiEEENS1_10collective13CollectiveMmaINS1_35MainloopSm100TmaUmmaWarpSpecializedILi16ELi2ELi4ENS5_IJNS4_1CILi2EEENSA_ILi1EEESC_EEEEENS5_IJNSA_ILi256EEENSA_ILi128EEENSA_ILi64EEEEEENS_12float_e4m3_tENS5_IJlSC_lEEESJ_SK_NS4_8TiledMMAINS4_8MMA_AtomIJNS4_10MMA_TraitsINS4_25SM100_MMA_F8F6F4_2x1SM_SSEJSJ_SJ_fSF_SG_NS4_17integral_constantINS4_4UMMA5MajorELSR_0EEESS_NSP_INSQ_7ScaleInELST_0EEESU_EEEEEENS4_6LayoutINS5_IJSC_SC_SC_EEENS5_IJNSA_ILi0EEESZ_SZ_EEEEENS5_IJNS4_10UnderscoreES12_S12_EEEEENS4_18SM100_TMA_2SM_LOADENS4_14ComposedLayoutINS4_7SwizzleILi2ELi4ELi3EEENS4_18smem_ptr_flag_bitsILi8EEENSX_INS5_IJNSA_ILi8EEESH_EEENS5_IJSH_SC_EEEEEEEvNS4_8identityES15_S1F_vS1G_EENS_8epilogue10collective18CollectiveEpilogueINS1I_23Sm100TmaWarpSpecializedILi2ELi2ELi64ELb0ELb0EEEJNS5_IJSG_SG_SH_EEENS5_IJNSX_ISG_SC_EENSX_ISH_SC_EEEEESJ_SK_SJ_SK_NS1I_6fusion15FusionCallbacksIS1M_NS1R_23LinCombPerRowBiasEltActINS1I_6thread4ReLuESJ_fSJ_SJ_fLi16ELNS_15FloatRoundStyleE2EEES1N_S1Q_JEEENS4_5SM1004TMEM4LOAD26SM100_TMEM_LOAD_32dp32b64xENS4_13SM90_TMA_LOADES1F_NS4_39AutoVectorizingCopyWithAssumedAlignmentILi128EEENS4_14SM90_TMA_STOREES1F_S25_S25_EEEvvEEEEvNT_6ParamsE --------------------------
	.section	.nv.constant0._ZN7cutlass13device_kernelINS_4gemm6kernel13GemmUniversalIN4cute5tupleIJiiiiEEENS1_10collective13CollectiveMmaINS1_35MainloopSm100TmaUmmaWarpSpecializedILi16ELi2ELi4ENS5_IJNS4_1CILi2EEENSA_ILi1EEESC_EEEEENS5_IJNSA_ILi256EEENSA_ILi128EEENSA_ILi64EEEEEENS_12float_e4m3_tENS5_IJlSC_lEEESJ_SK_NS4_8TiledMMAINS4_8MMA_AtomIJNS4_10MMA_TraitsINS4_25SM100_MMA_F8F6F4_2x1SM_SSEJSJ_SJ_fSF_SG_NS4_17integral_constantINS4_4UMMA5MajorELSR_0EEESS_NSP_INSQ_7ScaleInELST_0EEESU_EEEEEENS4_6LayoutINS5_IJSC_SC_SC_EEENS5_IJNSA_ILi0EEESZ_SZ_EEEEENS5_IJNS4_10UnderscoreES12_S12_EEEEENS4_18SM100_TMA_2SM_LOADENS4_14ComposedLayoutINS4_7SwizzleILi2ELi4ELi3EEENS4_18smem_ptr_flag_bitsILi8EEENSX_INS5_IJNSA_ILi8EEESH_EEENS5_IJSH_SC_EEEEEEEvNS4_8identityES15_S1F_vS1G_EENS_8epilogue10collective18CollectiveEpilogueINS1I_23Sm100TmaWarpSpecializedILi2ELi2ELi64ELb0ELb0EEEJNS5_IJSG_SG_SH_EEENS5_IJNSX_ISG_SC_EENSX_ISH_SC_EEEEESJ_SK_SJ_SK_NS1I_6fusion15FusionCallbacksIS1M_NS1R_23LinCombPerRowBiasEltActINS1I_6thread4ReLuESJ_fSJ_SJ_fLi16ELNS_15FloatRoundStyleE2EEES1N_S1Q_JEEENS4_5SM1004TMEM4LOAD26SM100_TMEM_LOAD_32dp32b64xENS4_13SM90_TMA_LOADES1F_NS4_39AutoVectorizingCopyWithAssumedAlignmentILi128EEENS4_14SM90_TMA_STOREES1F_S25_S25_EEEvvEEEEvNT_6ParamsE,"a",@progbits
	.sectionflags	@""
	.align	4
.nv.constant0._ZN7cutlass13device_kernelINS_4gemm6kernel13GemmUniversalIN4cute5tupleIJiiiiEEENS1_10collective13CollectiveMmaINS1_35MainloopSm100TmaUmmaWarpSpecializedILi16ELi2ELi4ENS5_IJNS4_1CILi2EEENSA_ILi1EEESC_EEEEENS5_IJNSA_ILi256EEENSA_ILi128EEENSA_ILi64EEEEEENS_12float_e4m3_tENS5_IJlSC_lEEESJ_SK_NS4_8TiledMMAINS4_8MMA_AtomIJNS4_10MMA_TraitsINS4_25SM100_MMA_F8F6F4_2x1SM_SSEJSJ_SJ_fSF_SG_NS4_17integral_constantINS4_4UMMA5MajorELSR_0EEESS_NSP_INSQ_7ScaleInELST_0EEESU_EEEEEENS4_6LayoutINS5_IJSC_SC_SC_EEENS5_IJNSA_ILi0EEESZ_SZ_EEEEENS5_IJNS4_10UnderscoreES12_S12_EEEEENS4_18SM100_TMA_2SM_LOADENS4_14ComposedLayoutINS4_7SwizzleILi2ELi4ELi3EEENS4_18smem_ptr_flag_bitsILi8EEENSX_INS5_IJNSA_ILi8EEESH_EEENS5_IJSH_SC_EEEEEEEvNS4_8identityES15_S1F_vS1G_EENS_8epilogue10collective18CollectiveEpilogueINS1I_23Sm100TmaWarpSpecializedILi2ELi2ELi64ELb0ELb0EEEJNS5_IJSG_SG_SH_EEENS5_IJNSX_ISG_SC_EENSX_ISH_SC_EEEEESJ_SK_SJ_SK_NS1I_6fusion15FusionCallbacksIS1M_NS1R_23LinCombPerRowBiasEltActINS1I_6thread4ReLuESJ_fSJ_SJ_fLi16ELNS_15FloatRoundStyleE2EEES1N_S1Q_JEEENS4_5SM1004TMEM4LOAD26SM100_TMEM_LOAD_32dp32b64xENS4_13SM90_TMA_LOADES1F_NS4_39AutoVectorizingCopyWithAssumedAlignmentILi128EEENS4_14SM90_TMA_STOREES1F_S25_S25_EEEvvEEEEvNT_6ParamsE:
	.zero		2944


//--------------------- SYMBOLS --------------------------

	.type		.nv.reservedSmem.offset0,@object
	.size		.nv.reservedSmem.offset0,0x4
	.type		.nv.reservedSmem.cap,@object
	.size		.nv.reservedSmem.cap,0x4
	.type		__assertfail,@function
